	.target	sm_90a

	.elftype	@"ET_EXEC"


//--------------------- .note.nv.tkinfo           --------------------------
	.section	.note.nv.tkinfo,"",@"SHT_NOTE"
	.sectionflags	@"SHF_NOTE_NV_TKINFO"
	.tkinfo
        /*0018*/ 	.word	0x00000002
        /*0030*/ 	.string	""
        /*0030*/ 	.string	"ptxas"
        /*0030*/ 	.string	"Cuda compilation tools, release 13.0, V13.0.88"
        /*0030*/ 	.string	"Build cuda_13.0.r13.0/compiler.36424714_0"
        /*0030*/ 	.string	"-v  -suppress-debug-info  -lineinfo  -arch sm_90a "



//--------------------- .note.nv.cuinfo           --------------------------
	.section	.note.nv.cuinfo,"",@"SHT_NOTE"
	.sectionflags	@"SHF_NOTE_NV_CUINFO"
        /*0018*/ 	.short	0x0002
        /*001a*/ 	.short	0x005a
        /*001c*/ 	.short	0x0082
	.zero		2


//--------------------- .nv.info                  --------------------------
	.section	.nv.info,"",@"SHT_CUDA_INFO"
	.align	4


	//----- nvinfo : EIATTR_REGCOUNT
	.align		4
        /*0000*/ 	.byte	0x04, 0x2f
        /*0002*/ 	.short	(.L_1 - .L_0)
	.align		4
.L_0:
        /*0004*/ 	.word	index@(matmul_kernel)
        /*0008*/ 	.word	0x00000040


	//----- nvinfo : EIATTR_FRAME_SIZE
	.align		4
.L_1:
        /*000c*/ 	.byte	0x04, 0x11
        /*000e*/ 	.short	(.L_3 - .L_2)
	.align		4
.L_2:
        /*0010*/ 	.word	index@(matmul_kernel)
        /*0014*/ 	.word	0x00000000


	//----- nvinfo : EIATTR_MIN_STACK_SIZE
	.align		4
.L_3:
        /*0018*/ 	.byte	0x04, 0x12
        /*001a*/ 	.short	(.L_5 - .L_4)
	.align		4
.L_4:
        /*001c*/ 	.word	index@(matmul_kernel)
        /*0020*/ 	.word	0x00000000
.L_5:


//--------------------- .nv.compat                --------------------------
	.section	.nv.compat,"",@"SHT_CUDA_COMPAT_INFO"
	.align	4
        /*0000*/ 	.byte	0x02, 0x09, 0x01, 0x00, 0x02, 0x02, 0x04, 0x00, 0x02, 0x05, 0x05, 0x00, 0x03, 0x07, 0x01, 0x01
        /*0010*/ 	.byte	0x02, 0x03, 0x00, 0x00, 0x02, 0x06, 0x01, 0x00, 0x04, 0x0b, 0x08, 0x00, 0x00, 0x00, 0x00, 0x00
        /*0020*/ 	.byte	0x00, 0x00, 0x00, 0x00


//--------------------- .nv.info.matmul_kernel    --------------------------
	.section	.nv.info.matmul_kernel,"",@"SHT_CUDA_INFO"
	.sectionflags	@""
	.align	4


	//----- nvinfo : EIATTR_CUDA_API_VERSION
	.align		4
        /*0000*/ 	.byte	0x04, 0x37
        /*0002*/ 	.short	(.L_7 - .L_6)
.L_6:
        /*0004*/ 	.word	0x00000082


	//----- nvinfo : EIATTR_KPARAM_INFO
	.align		4
.L_7:
        /*0008*/ 	.byte	0x04, 0x17
        /*000a*/ 	.short	(.L_9 - .L_8)
.L_8:
        /*000c*/ 	.word	0x00000000
        /*0010*/ 	.short	0x000d
        /*0012*/ 	.short	0x0048
        /*0014*/ 	.byte	0x00, 0xf4, 0x21, 0x00


	//----- nvinfo : EIATTR_KPARAM_INFO
	.align		4
.L_9:
        /*0018*/ 	.byte	0x04, 0x17
        /*001a*/ 	.short	(.L_11 - .L_10)
.L_10:
        /*001c*/ 	.word	0x00000000
        /*0020*/ 	.short	0x000c
        /*0022*/ 	.short	0x0040
        /*0024*/ 	.byte	0x00, 0xf4, 0x21, 0x00


	//----- nvinfo : EIATTR_KPARAM_INFO
	.align		4
.L_11:
        /*0028*/ 	.byte	0x04, 0x17
        /*002a*/ 	.short	(.L_13 - .L_12)
.L_12:
        /*002c*/ 	.word	0x00000000
        /*0030*/ 	.short	0x000b
        /*0032*/ 	.short	0x0038
        /*0034*/ 	.byte	0x00, 0xf0, 0x11, 0x00


	//----- nvinfo : EIATTR_KPARAM_INFO
	.align		4
.L_13:
        /*0038*/ 	.byte	0x04, 0x17
        /*003a*/ 	.short	(.L_15 - .L_14)
.L_14:
        /*003c*/ 	.word	0x00000000
        /*0040*/ 	.short	0x000a
        /*0042*/ 	.short	0x0034
        /*0044*/ 	.byte	0x00, 0xf0, 0x11, 0x00


	//----- nvinfo : EIATTR_KPARAM_INFO
	.align		4
.L_15:
        /*0048*/ 	.byte	0x04, 0x17
        /*004a*/ 	.short	(.L_17 - .L_16)
.L_16:
        /*004c*/ 	.word	0x00000000
        /*0050*/ 	.short	0x0009
        /*0052*/ 	.short	0x0030
        /*0054*/ 	.byte	0x00, 0xf0, 0x11, 0x00


	//----- nvinfo : EIATTR_KPARAM_INFO
	.align		4
.L_17:
        /*0058*/ 	.byte	0x04, 0x17
        /*005a*/ 	.short	(.L_19 - .L_18)
.L_18:
        /*005c*/ 	.word	0x00000000
        /*0060*/ 	.short	0x0008
        /*0062*/ 	.short	0x002c
        /*0064*/ 	.byte	0x00, 0xf0, 0x11, 0x00


	//----- nvinfo : EIATTR_KPARAM_INFO
	.align		4
.L_19:
        /*0068*/ 	.byte	0x04, 0x17
        /*006a*/ 	.short	(.L_21 - .L_20)
.L_20:
        /*006c*/ 	.word	0x00000000
        /*0070*/ 	.short	0x0007
        /*0072*/ 	.short	0x0028
        /*0074*/ 	.byte	0x00, 0xf0, 0x11, 0x00


	//----- nvinfo : EIATTR_KPARAM_INFO
	.align		4
.L_21:
        /*0078*/ 	.byte	0x04, 0x17
        /*007a*/ 	.short	(.L_23 - .L_22)
.L_22:
        /*007c*/ 	.word	0x00000000
        /*0080*/ 	.short	0x0006
        /*0082*/ 	.short	0x0024
        /*0084*/ 	.byte	0x00, 0xf0, 0x11, 0x00


	//----- nvinfo : EIATTR_KPARAM_INFO
	.align		4
.L_23:
        /*0088*/ 	.byte	0x04, 0x17
        /*008a*/ 	.short	(.L_25 - .L_24)
.L_24:
        /*008c*/ 	.word	0x00000000
        /*0090*/ 	.short	0x0005
        /*0092*/ 	.short	0x0020
        /*0094*/ 	.byte	0x00, 0xf0, 0x11, 0x00


	//----- nvinfo : EIATTR_KPARAM_INFO
	.align		4
.L_25:
        /*0098*/ 	.byte	0x04, 0x17
        /*009a*/ 	.short	(.L_27 - .L_26)
.L_26:
        /*009c*/ 	.word	0x00000000
        /*00a0*/ 	.short	0x0004
        /*00a2*/ 	.short	0x001c
        /*00a4*/ 	.byte	0x00, 0xf0, 0x11, 0x00


	//----- nvinfo : EIATTR_KPARAM_INFO
	.align		4
.L_27:
        /*00a8*/ 	.byte	0x04, 0x17
        /*00aa*/ 	.short	(.L_29 - .L_28)
.L_28:
        /*00ac*/ 	.word	0x00000000
        /*00b0*/ 	.short	0x0003
        /*00b2*/ 	.short	0x0018
        /*00b4*/ 	.byte	0x00, 0xf0, 0x11, 0x00


	//----- nvinfo : EIATTR_KPARAM_INFO
	.align		4
.L_29:
        /*00b8*/ 	.byte	0x04, 0x17
        /*00ba*/ 	.short	(.L_31 - .L_30)
.L_30:
        /*00bc*/ 	.word	0x00000000
        /*00c0*/ 	.short	0x0002
        /*00c2*/ 	.short	0x0010
        /*00c4*/ 	.byte	0x00, 0xf4, 0x21, 0x00


	//----- nvinfo : EIATTR_KPARAM_INFO
	.align		4
.L_31:
        /*00c8*/ 	.byte	0x04, 0x17
        /*00ca*/ 	.short	(.L_33 - .L_32)
.L_32:
        /*00cc*/ 	.word	0x00000000
        /*00d0*/ 	.short	0x0001
        /*00d2*/ 	.short	0x0008
        /*00d4*/ 	.byte	0x00, 0xf4, 0x21, 0x00


	//----- nvinfo : EIATTR_KPARAM_INFO
	.align		4
.L_33:
        /*00d8*/ 	.byte	0x04, 0x17
        /*00da*/ 	.short	(.L_35 - .L_34)
.L_34:
        /*00dc*/ 	.word	0x00000000
        /*00e0*/ 	.short	0x0000
        /*00e2*/ 	.short	0x0000
        /*00e4*/ 	.byte	0x00, 0xf4, 0x21, 0x00


	//----- nvinfo : EIATTR_SPARSE_MMA_MASK
	.align		4
.L_35:
        /*00e8*/ 	.byte	0x03, 0x50
        /*00ea*/ 	.short	0x0000


	//----- nvinfo : EIATTR_MAXREG_COUNT
	.align		4
        /*00ec*/ 	.byte	0x03, 0x1b
        /*00ee*/ 	.short	0x00ff


	//----- nvinfo : EIATTR_NUM_BARRIERS
	.align		4
        /*00f0*/ 	.byte	0x02, 0x4c
        /*00f2*/ 	.byte	0x01
	.zero		1


	//----- nvinfo : EIATTR_MERCURY_ISA_VERSION
	.align		4
        /*00f4*/ 	.byte	0x03, 0x5f
        /*00f6*/ 	.short	0x0101


	//----- nvinfo : EIATTR_COOP_GROUP_MASK_REGIDS
	.align		4
        /*00f8*/ 	.byte	0x04, 0x29
        /*00fa*/ 	.short	(.L_37 - .L_36)


	//   ....[0]....
.L_36:
        /*00fc*/ 	.word	0xffffffff


	//----- nvinfo : EIATTR_COOP_GROUP_INSTR_OFFSETS
	.align		4
.L_37:
        /*0100*/ 	.byte	0x04, 0x28
        /*0102*/ 	.short	(.L_39 - .L_38)


	//   ....[0]....
.L_38:
        /*0104*/ 	.word	0x00001560


	//----- nvinfo : EIATTR_EXIT_INSTR_OFFSETS
	.align		4
.L_39:
        /*0108*/ 	.byte	0x04, 0x1c
        /*010a*/ 	.short	(.L_41 - .L_40)


	//   ....[0]....
.L_40:
        /*010c*/ 	.word	0x00001af0


	//   ....[1]....
        /*0110*/ 	.word	0x00001b40


	//----- nvinfo : EIATTR_REQNTID
	.align		4
.L_41:
        /*0114*/ 	.byte	0x04, 0x10
        /*0116*/ 	.short	(.L_43 - .L_42)
.L_42:
        /*0118*/ 	.word	0x00000100
        /*011c*/ 	.word	0x00000001
        /*0120*/ 	.word	0x00000001


	//----- nvinfo : EIATTR_CBANK_PARAM_SIZE
	.align		4
.L_43:
        /*0124*/ 	.byte	0x03, 0x19
        /*0126*/ 	.short	0x0050


	//----- nvinfo : EIATTR_PARAM_CBANK
	.align		4
        /*0128*/ 	.byte	0x04, 0x0a
        /*012a*/ 	.short	(.L_45 - .L_44)
	.align		4
.L_44:
        /*012c*/ 	.word	index@(.nv.constant0.matmul_kernel)
        /*0130*/ 	.short	0x0210
        /*0132*/ 	.short	0x0050


	//----- nvinfo : EIATTR_SW_WAR
	.align		4
.L_45:
        /*0134*/ 	.byte	0x04, 0x36
        /*0136*/ 	.short	(.L_47 - .L_46)
.L_46:
        /*0138*/ 	.word	0x00000008
.L_47:


//--------------------- .nv.callgraph             --------------------------
	.section	.nv.callgraph,"",@"SHT_CUDA_CALLGRAPH"
	.align	4
	.sectionentsize	8
	.align		4
        /*0000*/ 	.word	0x00000000
	.align		4
        /*0004*/ 	.word	0xffffffff
	.align		4
        /*0008*/ 	.word	0x00000000
	.align		4
        /*000c*/ 	.word	0xfffffffe
	.align		4
        /*0010*/ 	.word	0x00000000
	.align		4
        /*0014*/ 	.word	0xfffffffd
	.align		4
        /*0018*/ 	.word	0x00000000
	.align		4
        /*001c*/ 	.word	0xfffffffc


//--------------------- .text.matmul_kernel       --------------------------
	.section	.text.matmul_kernel,"ax",@progbits
	.align	128
        .global         matmul_kernel
        .type           matmul_kernel,@function
        .size           matmul_kernel,(.L_x_3 - matmul_kernel)
        .other          matmul_kernel,@"STO_CUDA_ENTRY STV_DEFAULT"
matmul_kernel:
.text.matmul_kernel:
[----:B------:R-:W-:Y:S08]  /*0000*/  LDC R1, c[0x0][0x28] ;  /* 0x00000a00ff017b82 */ /* 0x000ff00000000800 */
[----:B------:R-:W0:Y:S01]  /*0010*/  LDC.64 R16, c[0x0][0x228] ;  /* 0x00008a00ff107b82 */ /* 0x000e220000000a00 */
[----:B------:R-:W1:Y:S01]  /*0020*/  S2R R5, SR_CTAID.X ;  /* 0x0000000000057919 */ /* 0x000e620000002500 */
[----:B------:R-:W-:Y:S01]  /*0030*/  UMOV UR4, 0x400 ;  /* 0x0000040000047882 */ /* 0x000fe20000000000 */
[----:B------:R-:W-:-:S05]  /*0040*/  ULDC.64 UR14, c[0x0][0x208] ;  /* 0x00008200000e7ab9 */ /* 0x000fca0000000a00 */
[----:B------:R-:W2:Y:S01]  /*0050*/  S2UR UR12, SR_CgaCtaId ;  /* 0x00000000000c79c3 */ /* 0x000ea20000008800 */
[----:B0-----:R-:W-:-:S05]  /*0060*/  VIADD R0, R17, 0xf ;  /* 0x0000000f11007836 */ /* 0x001fca0000000000 */
[----:B------:R-:W-:Y:S01]  /*0070*/  SHF.R.S32.HI R3, RZ, 0x1f, R0 ;  /* 0x0000001fff037819 */ /* 0x000fe20000011400 */
[----:B--2---:R-:W-:-:S03]  /*0080*/  ULEA UR12, UR12, UR4, 0x18 ;  /* 0x000000040c0c7291 */ /* 0x004fc6000f8ec03f */
[----:B------:R-:W-:Y:S02]  /*0090*/  LEA.HI R3, R3, R0, RZ, 0x4 ;  /* 0x0000000003037211 */ /* 0x000fe400078f20ff */
[----:B-1----:R-:W-:Y:S02]  /*00a0*/  IABS R8, R5 ;  /* 0x0000000500087213 */ /* 0x002fe40000000000 */
[----:B------:R-:W-:-:S05]  /*00b0*/  SHF.R.S32.HI R3, RZ, 0x4, R3 ;  /* 0x00000004ff037819 */ /* 0x000fca0000011403 */
[----:B------:R-:W-:-:S05]  /*00c0*/  IMAD.SHL.U32 R4, R3, 0x8, RZ ;  /* 0x0000000803047824 */ /* 0x000fca00078e00ff */
[-C--:B------:R-:W-:Y:S02]  /*00d0*/  IABS R7, R4.reuse ;  /* 0x0000000400077213 */ /* 0x080fe40000000000 */
[----:B------:R-:W-:Y:S02]  /*00e0*/  IABS R10, R4 ;  /* 0x00000004000a7213 */ /* 0x000fe40000000000 */
[----:B------:R-:W0:Y:S08]  /*00f0*/  I2F.RP R0, R7 ;  /* 0x0000000700007306 */ /* 0x000e300000209400 */
[----:B0-----:R-:W0:Y:S02]  /*0100*/  MUFU.RCP R0, R0 ;  /* 0x0000000000007308 */ /* 0x001e240000001000 */
[----:B0-----:R-:W-:-:S02]  /*0110*/  VIADD R2, R0, 0xffffffe ;  /* 0x0ffffffe00027836 */ /* 0x001fc40000000000 */
[----:B------:R-:W-:-:S04]  /*0120*/  IMAD.MOV R0, RZ, RZ, -R10 ;  /* 0x000000ffff007224 */ /* 0x000fc800078e0a0a */
[----:B------:R0:W1:Y:S01]  /*0130*/  F2I.FTZ.U32.TRUNC.NTZ R3, R2 ;  /* 0x0000000200037305 */ /* 0x000062000021f000 */
[----:B------:R-:W2:Y:S01]  /*0140*/  LDC R10, c[0x0][0x230] ;  /* 0x00008c00ff0a7b82 */ /* 0x000ea20000000800 */
[----:B0-----:R-:W-:Y:S02]  /*0150*/  IMAD.MOV.U32 R2, RZ, RZ, RZ ;  /* 0x000000ffff027224 */ /* 0x001fe400078e00ff */
[----:B-1----:R-:W-:-:S04]  /*0160*/  IMAD.MOV R6, RZ, RZ, -R3 ;  /* 0x000000ffff067224 */ /* 0x002fc800078e0a03 */
[----:B------:R-:W-:Y:S02]  /*0170*/  IMAD R9, R6, R7, RZ ;  /* 0x0000000706097224 */ /* 0x000fe400078e02ff */
[----:B------:R-:W-:Y:S02]  /*0180*/  IMAD.MOV.U32 R6, RZ, RZ, R8 ;  /* 0x000000ffff067224 */ /* 0x000fe400078e0008 */
[----:B------:R-:W-:-:S04]  /*0190*/  IMAD.HI.U32 R3, R3, R9, R2 ;  /* 0x0000000903037227 */ /* 0x000fc800078e0002 */
[----:B--2---:R-:W-:Y:S02]  /*01a0*/  VIADD R10, R10, 0x3f ;  /* 0x0000003f0a0a7836 */ /* 0x004fe40000000000 */
[----:B------:R-:W-:-:S04]  /*01b0*/  IMAD.HI.U32 R3, R3, R6, RZ ;  /* 0x0000000603037227 */ /* 0x000fc800078e00ff */
[----:B------:R-:W-:-:S05]  /*01c0*/  IMAD R0, R3, R0, R6 ;  /* 0x0000000003007224 */ /* 0x000fca00078e0206 */
[----:B------:R-:W-:-:S13]  /*01d0*/  ISETP.GT.U32.AND P1, PT, R7, R0, PT ;  /* 0x000000000700720c */ /* 0x000fda0003f24070 */
[----:B------:R-:W-:Y:S02]  /*01e0*/  @!P1 IMAD.IADD R0, R0, 0x1, -R7 ;  /* 0x0000000100009824 */ /* 0x000fe400078e0a07 */
[----:B------:R-:W-:Y:S01]  /*01f0*/  @!P1 VIADD R3, R3, 0x1 ;  /* 0x0000000103039836 */ /* 0x000fe20000000000 */
[----:B------:R-:W-:Y:S02]  /*0200*/  ISETP.NE.AND P1, PT, R4, RZ, PT ;  /* 0x000000ff0400720c */ /* 0x000fe40003f25270 */
[----:B------:R-:W-:Y:S02]  /*0210*/  ISETP.GE.U32.AND P0, PT, R0, R7, PT ;  /* 0x000000070000720c */ /* 0x000fe40003f06070 */
[----:B------:R-:W-:-:S04]  /*0220*/  LOP3.LUT R0, R5, R4, RZ, 0x3c, !PT ;  /* 0x0000000405007212 */ /* 0x000fc800078e3cff */
[----:B------:R-:W-:Y:S01]  /*0230*/  ISETP.GE.AND P2, PT, R0, RZ, PT ;  /* 0x000000ff0000720c */ /* 0x000fe20003f46270 */
[----:B------:R-:W-:-:S06]  /*0240*/  VIADD R0, R16, 0x3f ;  /* 0x0000003f10007836 */ /* 0x000fcc0000000000 */
[----:B------:R-:W-:-:S04]  /*0250*/  @P0 VIADD R3, R3, 0x1 ;  /* 0x0000000103030836 */ /* 0x000fc80000000000 */
[----:B------:R-:W-:Y:S01]  /*0260*/  IMAD.MOV.U32 R2, RZ, RZ, R3 ;  /* 0x000000ffff027224 */ /* 0x000fe200078e0003 */
[----:B------:R-:W-:-:S03]  /*0270*/  SHF.R.S32.HI R3, RZ, 0x1f, R0 ;  /* 0x0000001fff037819 */ /* 0x000fc60000011400 */
[----:B------:R-:W-:Y:S01]  /*0280*/  @!P2 IMAD.MOV R2, RZ, RZ, -R2 ;  /* 0x000000ffff02a224 */ /* 0x000fe200078e0a02 */
[----:B------:R-:W-:Y:S02]  /*0290*/  @!P1 LOP3.LUT R2, RZ, R4, RZ, 0x33, !PT ;  /* 0x00000004ff029212 */ /* 0x000fe400078e33ff */
[----:B------:R-:W-:-:S03]  /*02a0*/  LEA.HI R3, R3, R0, RZ, 0x6 ;  /* 0x0000000003037211 */ /* 0x000fc600078f30ff */
[----:B------:R-:W-:Y:S02]  /*02b0*/  IMAD.SHL.U32 R6, R2, 0x8, RZ ;  /* 0x0000000802067824 */ /* 0x000fe400078e00ff */
[----:B------:R-:W-:-:S03]  /*02c0*/  IMAD.MOV R2, RZ, RZ, -R2 ;  /* 0x000000ffff027224 */ /* 0x000fc600078e0a02 */
[----:B------:R-:W-:Y:S01]  /*02d0*/  LEA.HI.SX32 R3, R3, -R6, 0x1a ;  /* 0x8000000603037211 */ /* 0x000fe200078fd2ff */
[----:B------:R-:W-:-:S03]  /*02e0*/  IMAD R8, R4, R2, R5 ;  /* 0x0000000204087224 */ /* 0x000fc600078e0205 */
[----:B------:R-:W-:-:S04]  /*02f0*/  VIMNMX R11, R3, 0x8, PT ;  /* 0x00000008030b7848 */ /* 0x000fc80003fe0100 */
[-C--:B------:R-:W-:Y:S02]  /*0300*/  IABS R7, R11.reuse ;  /* 0x0000000b00077213 */ /* 0x080fe40000000000 */
[----:B------:R-:W-:Y:S02]  /*0310*/  IABS R4, R11 ;  /* 0x0000000b00047213 */ /* 0x000fe40000000000 */
[----:B------:R-:W0:Y:S08]  /*0320*/  I2F.RP R0, R7 ;  /* 0x0000000700007306 */ /* 0x000e300000209400 */
[----:B0-----:R-:W0:Y:S02]  /*0330*/  MUFU.RCP R0, R0 ;  /* 0x0000000000007308 */ /* 0x001e240000001000 */
[----:B0-----:R-:W-:-:S02]  /*0340*/  VIADD R3, R0, 0xffffffe ;  /* 0x0ffffffe00037836 */ /* 0x001fc40000000000 */
[----:B------:R-:W-:-:S04]  /*0350*/  IMAD.MOV R0, RZ, RZ, -R4 ;  /* 0x000000ffff007224 */ /* 0x000fc800078e0a04 */
[----:B------:R-:W0:Y:S02]  /*0360*/  F2I.FTZ.U32.TRUNC.NTZ R3, R3 ;  /* 0x0000000300037305 */ /* 0x000e24000021f000 */
[----:B0-----:R-:W-:-:S04]  /*0370*/  IMAD.MOV R9, RZ, RZ, -R3 ;  /* 0x000000ffff097224 */ /* 0x001fc800078e0a03 */
[----:B------:R-:W-:Y:S01]  /*0380*/  IMAD.MOV.U32 R2, RZ, RZ, R9 ;  /* 0x000000ffff027224 */ /* 0x000fe200078e0009 */
[----:B------:R-:W-:-:S03]  /*0390*/  IABS R9, R8 ;  /* 0x0000000800097213 */ /* 0x000fc60000000000 */
[----:B------:R-:W-:Y:S02]  /*03a0*/  IMAD R5, R2, R7, RZ ;  /* 0x0000000702057224 */ /* 0x000fe400078e02ff */
[----:B------:R-:W-:-:S04]  /*03b0*/  IMAD.MOV.U32 R2, RZ, RZ, RZ ;  /* 0x000000ffff027224 */ /* 0x000fc800078e00ff */
[----:B------:R-:W-:Y:S01]  /*03c0*/  IMAD.HI.U32 R2, R3, R5, R2 ;  /* 0x0000000503027227 */ /* 0x000fe200078e0002 */
[----:B------:R-:W-:-:S04]  /*03d0*/  LOP3.LUT R3, R8, R11, RZ, 0x3c, !PT ;  /* 0x0000000b08037212 */ /* 0x000fc800078e3cff */
[----:B------:R-:W-:Y:S01]  /*03e0*/  ISETP.GE.AND P2, PT, R3, RZ, PT ;  /* 0x000000ff0300720c */ /* 0x000fe20003f46270 */
[----:B------:R-:W-:-:S04]  /*03f0*/  IMAD.HI.U32 R2, R2, R9, RZ ;  /* 0x0000000902027227 */ /* 0x000fc800078e00ff */
[----:B------:R-:W-:-:S05]  /*0400*/  IMAD R0, R2, R0, R9 ;  /* 0x0000000002007224 */ /* 0x000fca00078e0209 */
[----:B------:R-:W-:-:S13]  /*0410*/  ISETP.GT.U32.AND P1, PT, R7, R0, PT ;  /* 0x000000000700720c */ /* 0x000fda0003f24070 */
[----:B------:R-:W-:Y:S02]  /*0420*/  @!P1 IMAD.IADD R0, R0, 0x1, -R7 ;  /* 0x0000000100009824 */ /* 0x000fe400078e0a07 */
[----:B------:R-:W-:Y:S01]  /*0430*/  @!P1 VIADD R2, R2, 0x1 ;  /* 0x0000000102029836 */ /* 0x000fe20000000000 */
[----:B------:R-:W-:Y:S02]  /*0440*/  ISETP.NE.AND P1, PT, R11, RZ, PT ;  /* 0x000000ff0b00720c */ /* 0x000fe40003f25270 */
[----:B------:R-:W-:Y:S02]  /*0450*/  ISETP.GE.U32.AND P0, PT, R0, R7, PT ;  /* 0x000000070000720c */ /* 0x000fe40003f06070 */
[----:B------:R-:W0:Y:S11]  /*0460*/  S2R R0, SR_TID.X ;  /* 0x0000000000007919 */ /* 0x000e360000002100 */
[----:B------:R-:W-:Y:S01]  /*0470*/  @P0 VIADD R2, R2, 0x1 ;  /* 0x0000000102020836 */ /* 0x000fe20000000000 */
[----:B------:R-:W-:-:S03]  /*0480*/  ISETP.GT.AND P0, PT, R10, 0x3f, PT ;  /* 0x0000003f0a00780c */ /* 0x000fc60003f04270 */
[----:B------:R-:W-:-:S04]  /*0490*/  IMAD.MOV.U32 R4, RZ, RZ, R2 ;  /* 0x000000ffff047224 */ /* 0x000fc800078e0002 */
[----:B------:R-:W-:Y:S01]  /*04a0*/  @!P2 IMAD.MOV R4, RZ, RZ, -R4 ;  /* 0x000000ffff04a224 */ /* 0x000fe200078e0a04 */
[----:B------:R-:W-:-:S05]  /*04b0*/  @!P1 LOP3.LUT R4, RZ, R11, RZ, 0x33, !PT ;  /* 0x0000000bff049212 */ /* 0x000fca00078e33ff */
[----:B------:R-:W-:Y:S02]  /*04c0*/  IMAD.MOV R2, RZ, RZ, -R4 ;  /* 0x000000ffff027224 */ /* 0x000fe400078e0a04 */
[----:B------:R-:W-:Y:S02]  /*04d0*/  @!P0 IMAD.MOV.U32 R24, RZ, RZ, RZ ;  /* 0x000000ffff188224 */ /* 0x000fe400078e00ff */
[----:B------:R-:W-:Y:S02]  /*04e0*/  IMAD R2, R11, R2, R8 ;  /* 0x000000020b027224 */ /* 0x000fe400078e0208 */
[----:B------:R-:W-:Y:S01]  /*04f0*/  IMAD.SHL.U32 R8, R4, 0x10, RZ ;  /* 0x0000001004087824 */ /* 0x000fe200078e00ff */
[----:B0-----:R-:W-:Y:S01]  /*0500*/  SHF.R.U32.HI R43, RZ, 0x6, R0 ;  /* 0x00000006ff2b7819 */ /* 0x001fe20000011600 */
[----:B------:R-:W-:Y:S01]  /*0510*/  IMAD.IADD R9, R6, 0x1, R2 ;  /* 0x0000000106097824 */ /* 0x000fe200078e0202 */
[C---:B------:R-:W-:Y:S01]  /*0520*/  LOP3.LUT R2, R0.reuse, 0x3f, RZ, 0xc0, !PT ;  /* 0x0000003f00027812 */ /* 0x040fe200078ec0ff */
[----:B------:R-:W-:Y:S01]  /*0530*/  @!P0 IMAD.SHL.U32 R3, R0, 0x2, RZ ;  /* 0x0000000200038824 */ /* 0x000fe200078e00ff */
[----:B------:R-:W-:Y:S01]  /*0540*/  SGXT.U32 R43, R43, 0x2 ;  /* 0x000000022b2b781a */ /* 0x000fe20000000000 */
[----:B------:R-:W-:Y:S01]  /*0550*/  @!P0 IMAD.MOV.U32 R26, RZ, RZ, RZ ;  /* 0x000000ffff1a8224 */ /* 0x000fe200078e00ff */
[----:B------:R-:W-:Y:S01]  /*0560*/  @!P0 SHF.R.U32.HI R4, RZ, 0x5, R0 ;  /* 0x00000005ff048819 */ /* 0x000fe20000011600 */
[----:B------:R-:W-:Y:S01]  /*0570*/  IMAD R9, R9, 0x40, R2 ;  /* 0x0000004009097824 */ /* 0x000fe200078e0202 */
[----:B------:R-:W-:-:S02]  /*0580*/  LOP3.LUT R5, R8, R43, RZ, 0xfc, !PT ;  /* 0x0000002b08057212 */ /* 0x000fc400078efcff */
[C-C-:B------:R-:W-:Y:S02]  /*0590*/  LOP3.LUT R6, R8.reuse, 0x4, R43.reuse, 0xfe, !PT ;  /* 0x0000000408067812 */ /* 0x140fe400078efe2b */
[C-C-:B------:R-:W-:Y:S02]  /*05a0*/  LOP3.LUT R7, R8.reuse, 0x8, R43.reuse, 0xfe, !PT ;  /* 0x0000000808077812 */ /* 0x140fe400078efe2b */
[----:B------:R-:W-:Y:S01]  /*05b0*/  LOP3.LUT R8, R8, 0xc, R43, 0xfe, !PT ;  /* 0x0000000c08087812 */ /* 0x000fe200078efe2b */
[----:B------:R-:W-:Y:S06]  /*05c0*/  @!P0 BRA `(.L_x_0) ;  /* 0x0000001000988947 */ /* 0x000fec0003800000 */
[----:B------:R-:W-:Y:S01]  /*05d0*/  IABS R24, R16 ;  /* 0x0000001000187213 */ /* 0x000fe20000000000 */
[----:B------:R-:W0:Y:S01]  /*05e0*/  LDC R36, c[0x0][0x238] ;  /* 0x00008e00ff247b82 */ /* 0x000e220000000800 */
[----:B------:R-:W-:Y:S01]  /*05f0*/  IABS R19, R17 ;  /* 0x0000001100137213 */ /* 0x000fe20000000000 */
[----:B------:R-:W-:Y:S01]  /*0600*/  ULDC UR6, c[0x0][0x234] ;  /* 0x00008d0000067ab9 */ /* 0x000fe20000000800 */
[----:B------:R-:W1:Y:S01]  /*0610*/  I2F.RP R4, R24 ;  /* 0x0000001800047306 */ /* 0x000e620000209400 */
[----:B------:R-:W-:Y:S01]  /*0620*/  IABS R23, R9 ;  /* 0x0000000900177213 */ /* 0x000fe20000000000 */
[----:B------:R-:W-:Y:S01]  /*0630*/  USHF.R.U32.HI UR13, URZ, 0x4, UR12 ;  /* 0x000000043f0d7899 */ /* 0x000fe2000801160c */
[----:B------:R-:W-:Y:S01]  /*0640*/  IABS R20, R6 ;  /* 0x0000000600147213 */ /* 0x000fe20000000000 */
[----:B------:R-:W-:Y:S01]  /*0650*/  ULDC.64 UR8, c[0x0][0x210] ;  /* 0x0000840000087ab9 */ /* 0x000fe20000000a00 */
[----:B------:R-:W-:Y:S01]  /*0660*/  IABS R21, R5 ;  /* 0x0000000500157213 */ /* 0x000fe20000000000 */
[----:B------:R-:W-:Y:S01]  /*0670*/  USGXT.U32 UR13, UR13, 0xe ;  /* 0x0000000e0d0d789a */ /* 0x000fe20008000000 */
[----:B------:R-:W-:Y:S01]  /*0680*/  ISETP.GE.AND P1, PT, R9, RZ, PT ;  /* 0x000000ff0900720c */ /* 0x000fe20003f26270 */
[----:B------:R-:W2:Y:S01]  /*0690*/  I2F.RP R3, R19 ;  /* 0x0000001300037306 */ /* 0x000ea20000209400 */
[----:B------:R-:W-:Y:S01]  /*06a0*/  ULDC.64 UR4, c[0x0][0x218] ;  /* 0x0000860000047ab9 */ /* 0x000fe20000000a00 */
[----:B------:R-:W-:-:S02]  /*06b0*/  LOP3.LUT R34, R43, 0x3c, RZ, 0xfc, !PT ;  /* 0x0000003c2b227812 */ /* 0x000fc400078efcff */
[----:B------:R-:W-:Y:S02]  /*06c0*/  CS2R R26, SRZ ;  /* 0x00000000001a7805 */ /* 0x000fe4000001ff00 */
[C---:B------:R-:W-:Y:S01]  /*06d0*/  LOP3.LUT R28, R43.reuse, 0x1c, RZ, 0xfc, !PT ;  /* 0x0000001c2b1c7812 */ /* 0x040fe200078efcff */
[----:B------:R-:W-:Y:S01]  /*06e0*/  UIADD3 UR25, UR12, 0x2000, URZ ;  /* 0x000020000c197890 */ /* 0x000fe2000fffe03f */
[C---:B------:R-:W-:Y:S01]  /*06f0*/  LOP3.LUT R29, R43.reuse, 0x18, RZ, 0xfc, !PT ;  /* 0x000000182b1d7812 */ /* 0x040fe200078efcff */
[----:B------:R-:W-:Y:S01]  /*0700*/  ULDC UR24, c[0x0][0x230] ;  /* 0x00008c0000187ab9 */ /* 0x000fe20000000800 */
[----:B-1----:R-:W1:Y:S01]  /*0710*/  MUFU.RCP R4, R4 ;  /* 0x0000000400047308 */ /* 0x002e620000001000 */
[C---:B------:R-:W-:Y:S02]  /*0720*/  LOP3.LUT R30, R43.reuse, 0x14, RZ, 0xfc, !PT ;  /* 0x000000142b1e7812 */ /* 0x040fe400078efcff */
[C---:B------:R-:W-:Y:S02]  /*0730*/  LOP3.LUT R31, R43.reuse, 0x10, RZ, 0xfc, !PT ;  /* 0x000000102b1f7812 */ /* 0x040fe400078efcff */
[C---:B------:R-:W-:Y:S01]  /*0740*/  LOP3.LUT R39, R43.reuse, 0xc, RZ, 0xfc, !PT ;  /* 0x0000000c2b277812 */ /* 0x040fe200078efcff */
[-C--:B0-----:R-:W-:Y:S01]  /*0750*/  IMAD R28, R28, R36.reuse, RZ ;  /* 0x000000241c1c7224 */ /* 0x081fe200078e02ff */
[C---:B------:R-:W-:Y:S01]  /*0760*/  LOP3.LUT R41, R43.reuse, 0x8, RZ, 0xfc, !PT ;  /* 0x000000082b297812 */ /* 0x040fe200078efcff */
[----:B--2---:R-:W0:Y:S01]  /*0770*/  MUFU.RCP R3, R3 ;  /* 0x0000000300037308 */ /* 0x004e220000001000 */
[----:B------:R-:W-:Y:S01]  /*0780*/  LOP3.LUT R45, R43, 0x4, RZ, 0xfc, !PT ;  /* 0x000000042b2d7812 */ /* 0x000fe200078efcff */
[----:B------:R-:W-:-:S02]  /*0790*/  IMAD R29, R29, R36, RZ ;  /* 0x000000241d1d7224 */ /* 0x000fc400078e02ff */
[-C--:B------:R-:W-:Y:S02]  /*07a0*/  IMAD R30, R30, R36.reuse, RZ ;  /* 0x000000241e1e7224 */ /* 0x080fe400078e02ff */
[-C--:B------:R-:W-:Y:S02]  /*07b0*/  IMAD R31, R31, R36.reuse, RZ ;  /* 0x000000241f1f7224 */ /* 0x080fe400078e02ff */
[-C--:B------:R-:W-:Y:S02]  /*07c0*/  IMAD R39, R39, R36.reuse, RZ ;  /* 0x0000002427277224 */ /* 0x080fe400078e02ff */
[----:B-1----:R-:W-:Y:S02]  /*07d0*/  VIADD R14, R4, 0xffffffe ;  /* 0x0ffffffe040e7836 */ /* 0x002fe40000000000 */
[-C--:B------:R-:W-:Y:S02]  /*07e0*/  IMAD R41, R41, R36.reuse, RZ ;  /* 0x0000002429297224 */ /* 0x080fe400078e02ff */
[----:B------:R1:W2:Y:S01]  /*07f0*/  F2I.FTZ.U32.TRUNC.NTZ R15, R14 ;  /* 0x0000000e000f7305 */ /* 0x0002a2000021f000 */
[----:B------:R-:W-:-:S02]  /*0800*/  IMAD R45, R45, R36, RZ ;  /* 0x000000242d2d7224 */ /* 0x000fc400078e02ff */
[----:B0-----:R-:W-:Y:S02]  /*0810*/  VIADD R12, R3, 0xffffffe ;  /* 0x0ffffffe030c7836 */ /* 0x001fe40000000000 */
[----:B------:R-:W-:-:S03]  /*0820*/  IMAD.SHL.U32 R47, R36, 0x40, RZ ;  /* 0x00000040242f7824 */ /* 0x000fc600078e00ff */
[----:B------:R0:W3:Y:S01]  /*0830*/  F2I.FTZ.U32.TRUNC.NTZ R13, R12 ;  /* 0x0000000c000d7305 */ /* 0x0000e2000021f000 */
[----:B-1----:R-:W-:Y:S02]  /*0840*/  IMAD.MOV.U32 R14, RZ, RZ, RZ ;  /* 0x000000ffff0e7224 */ /* 0x002fe400078e00ff */
[----:B--2---:R-:W-:Y:S02]  /*0850*/  IMAD.MOV R11, RZ, RZ, -R15 ;  /* 0x000000ffff0b7224 */ /* 0x004fe400078e0a0f */
[----:B0-----:R-:W-:Y:S02]  /*0860*/  IMAD.MOV.U32 R12, RZ, RZ, RZ ;  /* 0x000000ffff0c7224 */ /* 0x001fe400078e00ff */
[----:B------:R-:W-:Y:S02]  /*0870*/  IMAD R11, R11, R24, RZ ;  /* 0x000000180b0b7224 */ /* 0x000fe400078e02ff */
[----:B---3--:R-:W-:Y:S02]  /*0880*/  IMAD.MOV R18, RZ, RZ, -R13 ;  /* 0x000000ffff127224 */ /* 0x008fe400078e0a0d */
[----:B------:R-:W-:-:S04]  /*0890*/  IMAD.HI.U32 R14, R15, R11, R14 ;  /* 0x0000000b0f0e7227 */ /* 0x000fc800078e000e */
[----:B------:R-:W-:Y:S01]  /*08a0*/  IMAD R3, R18, R19, RZ ;  /* 0x0000001312037224 */ /* 0x000fe200078e02ff */
[----:B------:R-:W-:Y:S01]  /*08b0*/  IABS R18, R7 ;  /* 0x0000000700127213 */ /* 0x000fe20000000000 */
[----:B------:R-:W-:-:S04]  /*08c0*/  IMAD.HI.U32 R14, R14, R23, RZ ;  /* 0x000000170e0e7227 */ /* 0x000fc800078e00ff */
[----:B------:R-:W-:Y:S01]  /*08d0*/  IMAD.HI.U32 R12, R13, R3, R12 ;  /* 0x000000030d0c7227 */ /* 0x000fe200078e000c */
[----:B------:R-:W-:-:S03]  /*08e0*/  IABS R13, R8 ;  /* 0x00000008000d7213 */ /* 0x000fc60000000000 */
[----:B------:R-:W-:Y:S02]  /*08f0*/  IMAD.MOV R14, RZ, RZ, -R14 ;  /* 0x000000ffff0e7224 */ /* 0x000fe400078e0a0e */
[----:B------:R-:W-:-:S04]  /*0900*/  IMAD.HI.U32 R3, R12, R13, RZ ;  /* 0x0000000d0c037227 */ /* 0x000fc800078e00ff */
[----:B------:R-:W-:-:S04]  /*0910*/  IMAD.HI.U32 R4, R12, R18, RZ ;  /* 0x000000120c047227 */ /* 0x000fc800078e00ff */
[----:B------:R-:W-:-:S04]  /*0920*/  IMAD.HI.U32 R11, R12, R20, RZ ;  /* 0x000000140c0b7227 */ /* 0x000fc800078e00ff */
[----:B------:R-:W-:Y:S01]  /*0930*/  IMAD R15, R24, R14, R23 ;  /* 0x0000000e180f7224 */ /* 0x000fe200078e0217 */
[----:B------:R-:W-:Y:S01]  /*0940*/  LOP3.LUT R23, R43, 0x20, RZ, 0xfc, !PT ;  /* 0x000000202b177812 */ /* 0x000fe200078efcff */
[----:B------:R-:W-:-:S03]  /*0950*/  IMAD.HI.U32 R12, R12, R21, RZ ;  /* 0x000000150c0c7227 */ /* 0x000fc600078e00ff */
[----:B------:R-:W-:Y:S01]  /*0960*/  ISETP.GT.U32.AND P0, PT, R24, R15, PT ;  /* 0x0000000f1800720c */ /* 0x000fe20003f04070 */
[----:B------:R-:W-:Y:S02]  /*0970*/  IMAD.MOV R14, RZ, RZ, -R3 ;  /* 0x000000ffff0e7224 */ /* 0x000fe400078e0a03 */
[----:B------:R-:W-:Y:S02]  /*0980*/  IMAD.MOV R3, RZ, RZ, -R4 ;  /* 0x000000ffff037224 */ /* 0x000fe400078e0a04 */
[----:B------:R-:W-:Y:S02]  /*0990*/  IMAD.MOV R22, RZ, RZ, -R12 ;  /* 0x000000ffff167224 */ /* 0x000fe400078e0a0c */
[----:B------:R-:W-:Y:S02]  /*09a0*/  IMAD.MOV R11, RZ, RZ, -R11 ;  /* 0x000000ffff0b7224 */ /* 0x000fe400078e0a0b */
[C---:B------:R-:W-:Y:S01]  /*09b0*/  IMAD R12, R19.reuse, R3, R18 ;  /* 0x00000003130c7224 */ /* 0x040fe200078e0212 */
[----:B------:R-:W-:Y:S01]  /*09c0*/  SHF.R.S32.HI R3, RZ, 0x1f, R10 ;  /* 0x0000001fff037819 */ /* 0x000fe2000001140a */
[----:B------:R-:W-:Y:S01]  /*09d0*/  IMAD R4, R19, R14, R13 ;  /* 0x0000000e13047224 */ /* 0x000fe200078e020d */
[----:B------:R-:W-:Y:S01]  /*09e0*/  LOP3.LUT R18, R43, 0x34, RZ, 0xfc, !PT ;  /* 0x000000342b127812 */ /* 0x000fe200078efcff */
[C---:B------:R-:W-:Y:S01]  /*09f0*/  IMAD R13, R19.reuse, R11, R20 ;  /* 0x0000000b130d7224 */ /* 0x040fe200078e0214 */
[C---:B------:R-:W-:Y:S01]  /*0a00*/  ISETP.GT.U32.AND P3, PT, R19.reuse, R12, PT ;  /* 0x0000000c1300720c */ /* 0x040fe20003f64070 */
[C---:B------:R-:W-:Y:S01]  /*0a10*/  IMAD R14, R19.reuse, R22, R21 ;  /* 0x00000016130e7224 */ /* 0x040fe200078e0215 */
[----:B------:R-:W-:Y:S01]  /*0a20*/  ISETP.GT.U32.AND P2, PT, R19, R4, PT ;  /* 0x000000041300720c */ /* 0x000fe20003f44070 */
[--C-:B------:R-:W-:Y:S01]  /*0a30*/  @!P0 IMAD.IADD R15, R15, 0x1, -R24.reuse ;  /* 0x000000010f0f8824 */ /* 0x100fe200078e0a18 */
[C---:B------:R-:W-:Y:S01]  /*0a40*/  ISETP.GT.U32.AND P4, PT, R19.reuse, R13, PT ;  /* 0x0000000d1300720c */ /* 0x040fe20003f84070 */
[----:B------:R-:W0:Y:S01]  /*0a50*/  LDC R11, c[0x0][0x23c] ;  /* 0x00008f00ff0b7b82 */ /* 0x000e220000000800 */
[----:B------:R-:W-:Y:S01]  /*0a60*/  ISETP.GT.U32.AND P5, PT, R19, R14, PT ;  /* 0x0000000e1300720c */ /* 0x000fe20003fa4070 */
[-C--:B------:R-:W-:Y:S01]  /*0a70*/  IMAD R18, R18, R36.reuse, RZ ;  /* 0x0000002412127224 */ /* 0x080fe200078e02ff */
[----:B------:R-:W-:Y:S01]  /*0a80*/  ISETP.GT.U32.AND P0, PT, R24, R15, PT ;  /* 0x0000000f1800720c */ /* 0x000fe20003f04070 */
[----:B------:R-:W-:Y:S01]  /*0a90*/  IMAD R23, R23, R36, RZ ;  /* 0x0000002417177224 */ /* 0x000fe200078e02ff */
[----:B------:R-:W-:Y:S01]  /*0aa0*/  LEA.HI R10, R3, R10, RZ, 0x6 ;  /* 0x0000000a030a7211 */ /* 0x000fe200078f30ff */
[----:B------:R-:W-:Y:S01]  /*0ab0*/  IMAD.SHL.U32 R3, R0, 0x2, RZ ;  /* 0x0000000200037824 */ /* 0x000fe200078e00ff */
[C---:B------:R-:W-:Y:S01]  /*0ac0*/  LOP3.LUT R20, R43.reuse, 0x2c, RZ, 0xfc, !PT ;  /* 0x0000002c2b147812 */ /* 0x040fe200078efcff */
[--C-:B------:R-:W-:Y:S01]  /*0ad0*/  @!P3 IMAD.IADD R12, R12, 0x1, -R19.reuse ;  /* 0x000000010c0cb824 */ /* 0x100fe200078e0a13 */
[----:B------:R-:W-:Y:S01]  /*0ae0*/  LOP3.LUT R21, R43, 0x28, RZ, 0xfc, !PT ;  /* 0x000000282b157812 */ /* 0x000fe200078efcff */
[--C-:B------:R-:W-:Y:S01]  /*0af0*/  @!P2 IMAD.IADD R4, R4, 0x1, -R19.reuse ;  /* 0x000000010404a824 */ /* 0x100fe200078e0a13 */
[----:B------:R-:W-:Y:S01]  /*0b00*/  ISETP.NE.AND P2, PT, R16, RZ, PT ;  /* 0x000000ff1000720c */ /* 0x000fe20003f45270 */
[--C-:B------:R-:W-:Y:S01]  /*0b10*/  @!P4 IMAD.IADD R13, R13, 0x1, -R19.reuse ;  /* 0x000000010d0dc824 */ /* 0x100fe200078e0a13 */
[C---:B------:R-:W-:Y:S01]  /*0b20*/  ISETP.GT.U32.AND P4, PT, R19.reuse, R12, PT ;  /* 0x0000000c1300720c */ /* 0x040fe20003f84070 */
[----:B------:R-:W-:Y:S01]  /*0b30*/  @!P5 IMAD.IADD R14, R14, 0x1, -R19 ;  /* 0x000000010e0ed824 */ /* 0x000fe200078e0a13 */
[----:B------:R-:W-:Y:S01]  /*0b40*/  ISETP.GT.U32.AND P3, PT, R19, R4, PT ;  /* 0x000000041300720c */ /* 0x000fe20003f64070 */
[----:B------:R-:W-:Y:S01]  /*0b50*/  @!P0 IMAD.IADD R15, R15, 0x1, -R24 ;  /* 0x000000010f0f8824 */ /* 0x000fe200078e0a18 */
[----:B------:R-:W-:-:S02]  /*0b60*/  ISETP.GT.U32.AND P5, PT, R19, R13, PT ;  /* 0x0000000d1300720c */ /* 0x000fc40003fa4070 */
[----:B------:R-:W-:Y:S02]  /*0b70*/  CS2R R24, SRZ ;  /* 0x0000000000187805 */ /* 0x000fe4000001ff00 */
[----:B------:R-:W-:Y:S01]  /*0b80*/  ISETP.GT.U32.AND P6, PT, R19, R14, PT ;  /* 0x0000000e1300720c */ /* 0x000fe20003fc4070 */
[----:B------:R-:W-:Y:S01]  /*0b90*/  @!P1 IMAD.MOV R15, RZ, RZ, -R15 ;  /* 0x000000ffff0f9224 */ /* 0x000fe200078e0a0f */
[----:B------:R-:W-:Y:S01]  /*0ba0*/  ISETP.GE.AND P1, PT, R8, RZ, PT ;  /* 0x000000ff0800720c */ /* 0x000fe20003f26270 */
[----:B------:R-:W-:Y:S01]  /*0bb0*/  IMAD R20, R20, R36, RZ ;  /* 0x0000002414147224 */ /* 0x000fe200078e02ff */
[----:B------:R-:W-:Y:S01]  /*0bc0*/  ISETP.NE.AND P0, PT, R17, RZ, PT ;  /* 0x000000ff1100720c */ /* 0x000fe20003f05270 */
[----:B0-----:R-:W-:Y:S01]  /*0bd0*/  IMAD R57, R2, R11, RZ ;  /* 0x0000000b02397224 */ /* 0x001fe200078e02ff */
[----:B------:R-:W-:Y:S01]  /*0be0*/  @!P2 LOP3.LUT R15, RZ, R16, RZ, 0x33, !PT ;  /* 0x00000010ff0fa212 */ /* 0x000fe200078e33ff */
[--C-:B------:R-:W-:Y:S01]  /*0bf0*/  @!P4 IMAD.IADD R12, R12, 0x1, -R19.reuse ;  /* 0x000000010c0cc824 */ /* 0x100fe200078e0a13 */
[----:B------:R-:W-:Y:S01]  /*0c00*/  ISETP.GE.AND P2, PT, R7, RZ, PT ;  /* 0x000000ff0700720c */ /* 0x000fe20003f46270 */
[--C-:B------:R-:W-:Y:S01]  /*0c10*/  @!P3 IMAD.IADD R4, R4, 0x1, -R19.reuse ;  /* 0x000000010404b824 */ /* 0x100fe200078e0a13 */
[----:B------:R-:W-:Y:S01]  /*0c20*/  ISETP.GE.AND P4, PT, R5, RZ, PT ;  /* 0x000000ff0500720c */ /* 0x000fe20003f86270 */
[--C-:B------:R-:W-:Y:S01]  /*0c30*/  @!P5 IMAD.IADD R13, R13, 0x1, -R19.reuse ;  /* 0x000000010d0dd824 */ /* 0x100fe200078e0a13 */
[----:B------:R-:W-:Y:S01]  /*0c40*/  ISETP.GE.AND P3, PT, R6, RZ, PT ;  /* 0x000000ff0600720c */ /* 0x000fe20003f66270 */
[----:B------:R-:W-:Y:S01]  /*0c50*/  @!P6 IMAD.IADD R14, R14, 0x1, -R19 ;  /* 0x000000010e0ee824 */ /* 0x000fe200078e0a13 */
[----:B------:R-:W-:Y:S01]  /*0c60*/  LOP3.LUT R17, RZ, R17, RZ, 0x33, !PT ;  /* 0x00000011ff117212 */ /* 0x000fe200078e33ff */
[----:B------:R-:W-:Y:S01]  /*0c70*/  @!P1 IMAD.MOV R4, RZ, RZ, -R4 ;  /* 0x000000ffff049224 */ /* 0x000fe200078e0a04 */
[C---:B------:R-:W-:Y:S01]  /*0c80*/  LOP3.LUT R19, R43.reuse, 0x30, RZ, 0xfc, !PT ;  /* 0x000000302b137812 */ /* 0x040fe200078efcff */
[----:B------:R-:W-:Y:S01]  /*0c90*/  IMAD.MOV.U32 R16, RZ, RZ, R14 ;  /* 0x000000ffff107224 */ /* 0x000fe200078e000e */
[----:B------:R-:W-:Y:S01]  /*0ca0*/  LOP3.LUT R22, R43, 0x24, RZ, 0xfc, !PT ;  /* 0x000000242b167812 */ /* 0x000fe200078efcff */
[----:B------:R-:W-:Y:S01]  /*0cb0*/  IMAD R33, R15, UR6, RZ ;  /* 0x000000060f217c24 */ /* 0x000fe2000f8e02ff */
[----:B------:R-:W-:Y:S01]  /*0cc0*/  SEL R15, R17, R4, !P0 ;  /* 0x00000004110f7207 */ /* 0x000fe20004000000 */
[----:B------:R-:W-:Y:S01]  /*0cd0*/  @!P2 IMAD.MOV R12, RZ, RZ, -R12 ;  /* 0x000000ffff0ca224 */ /* 0x000fe200078e0a0c */
[----:B------:R-:W-:Y:S01]  /*0ce0*/  ULDC UR6, c[0x0][0x240] ;  /* 0x0000900000067ab9 */ /* 0x000fe20000000800 */
[----:B------:R-:W-:Y:S01]  /*0cf0*/  @!P4 IMAD.MOV R16, RZ, RZ, -R16 ;  /* 0x000000ffff10c224 */ /* 0x000fe200078e0a10 */
[----:B------:R-:W-:Y:S01]  /*0d00*/  LEA R32, P1, R33, UR8, 0x1 ;  /* 0x0000000821207c11 */ /* 0x000fe2000f8208ff */
[----:B------:R-:W-:Y:S01]  /*0d10*/  @!P3 IMAD.MOV R13, RZ, RZ, -R13 ;  /* 0x000000ffff0db224 */ /* 0x000fe200078e0a0d */
[C---:B------:R-:W-:Y:S01]  /*0d20*/  SEL R14, R17.reuse, R12, !P0 ;  /* 0x0000000c110e7207 */ /* 0x040fe20004000000 */
[----:B------:R-:W-:Y:S01]  /*0d30*/  UIADD3 UR8, UP0, UR13, 0x80, URZ ;  /* 0x000000800d087890 */ /* 0x000fe2000ff1e03f */
[----:B------:R-:W-:Y:S01]  /*0d40*/  SEL R12, R17, R16, !P0 ;  /* 0x00000010110c7207 */ /* 0x000fe20004000000 */
[----:B------:R-:W-:Y:S01]  /*0d50*/  IMAD.SHL.U32 R38, R11, 0x40, RZ ;  /* 0x000000400b267824 */ /* 0x000fe200078e00ff */
[----:B------:R-:W-:Y:S01]  /*0d60*/  LOP3.LUT R16, R0, 0xc0, RZ, 0xc0, !PT ;  /* 0x000000c000107812 */ /* 0x000fe200078ec0ff */
[-C--:B------:R-:W-:Y:S01]  /*0d70*/  IMAD R19, R19, R36.reuse, RZ ;  /* 0x0000002413137224 */ /* 0x080fe200078e02ff */
[----:B------:R-:W-:Y:S01]  /*0d80*/  SEL R13, R17, R13, !P0 ;  /* 0x0000000d110d7207 */ /* 0x000fe20004000000 */
[-C--:B------:R-:W-:Y:S01]  /*0d90*/  IMAD R21, R21, R36.reuse, RZ ;  /* 0x0000002415157224 */ /* 0x080fe200078e02ff */
[----:B------:R-:W-:Y:S01]  /*0da0*/  SHF.R.U32.HI R40, RZ, 0x2, R16 ;  /* 0x00000002ff287819 */ /* 0x000fe20000011610 */
[-C--:B------:R-:W-:Y:S01]  /*0db0*/  IMAD R16, R34, R36.reuse, RZ ;  /* 0x0000002422107224 */ /* 0x080fe200078e02ff */
[----:B------:R-:W-:Y:S01]  /*0dc0*/  LOP3.LUT R17, R43, 0x38, RZ, 0xfc, !PT ;  /* 0x000000382b117812 */ /* 0x000fe200078efcff */
[-C--:B------:R-:W-:Y:S01]  /*0dd0*/  IMAD R22, R22, R36.reuse, RZ ;  /* 0x0000002416167224 */ /* 0x080fe200078e02ff */
[----:B------:R-:W-:Y:S01]  /*0de0*/  LEA R56, P0, R57, UR4, 0x1 ;  /* 0x0000000439387c11 */ /* 0x000fe2000f8008ff */
[----:B------:R-:W-:Y:S01]  /*0df0*/  UMOV UR4, URZ ;  /* 0x0000003f00047c82 */ /* 0x000fe20008000000 */
[----:B------:R-:W-:Y:S01]  /*0e00*/  LOP3.LUT R40, R40, 0x1fe, R3, 0x78, !PT ;  /* 0x000001fe28287812 */ /* 0x000fe200078e7803 */
[-C--:B------:R-:W-:Y:S01]  /*0e10*/  IMAD R17, R17, R36.reuse, RZ ;  /* 0x0000002411117224 */ /* 0x080fe200078e02ff */
[----:B------:R-:W-:Y:S01]  /*0e20*/  LEA.HI.X.SX32 R33, R33, UR9, 0x1, P1 ;  /* 0x0000000921217c11 */ /* 0x000fe200088f0eff */
[----:B------:R-:W-:Y:S01]  /*0e30*/  UIADD3.X UR9, UR4, 0x40000040, URZ, UP0, !UPT ;  /* 0x4000004004097890 */ /* 0x000fe200087fe43f */
[----:B------:R-:W-:Y:S01]  /*0e40*/  LEA.HI.X.SX32 R57, R57, UR5, 0x1, P0 ;  /* 0x0000000539397c11 */ /* 0x000fe200080f0eff */
[----:B------:R-:W-:Y:S01]  /*0e50*/  IMAD R43, R43, R36, RZ ;  /* 0x000000242b2b7224 */ /* 0x000fe200078e02ff */
[----:B------:R-:W-:Y:S01]  /*0e60*/  SHF.R.U32.HI R4, RZ, 0x5, R0 ;  /* 0x00000005ff047819 */ /* 0x000fe20000011600 */
[----:B------:R-:W-:Y:S01]  /*0e70*/  IMAD R15, R15, UR6, RZ ;  /* 0x000000060f0f7c24 */ /* 0x000fe2000f8e02ff */
[----:B------:R-:W-:Y:S01]  /*0e80*/  SHF.R.S32.HI R10, RZ, 0x6, R10 ;  /* 0x00000006ff0a7819 */ /* 0x000fe2000001140a */
[----:B------:R-:W-:Y:S01]  /*0e90*/  IMAD R14, R14, UR6, RZ ;  /* 0x000000060e0e7c24 */ /* 0x000fe2000f8e02ff */
[----:B------:R-:W-:Y:S01]  /*0ea0*/  LOP3.LUT R11, R40, 0x40, RZ, 0x3c, !PT ;  /* 0x00000040280b7812 */ /* 0x000fe200078e3cff */
[----:B------:R-:W-:Y:S01]  /*0eb0*/  IMAD R13, R13, UR6, RZ ;  /* 0x000000060d0d7c24 */ /* 0x000fe2000f8e02ff */
[----:B------:R-:W-:Y:S01]  /*0ec0*/  UIADD3.64 UR16, UR8, 0x80, URZ ;  /* 0x0000008008107897 */ /* 0x000fe2000fffe03f */
[----:B------:R-:W-:Y:S01]  /*0ed0*/  IMAD R12, R12, UR6, RZ ;  /* 0x000000060c0c7c24 */ /* 0x000fe2000f8e02ff */
[----:B------:R-:W-:-:S12]  /*0ee0*/  UIADD3.64 UR20, UR8, 0x100, URZ ;  /* 0x0000010008147897 */ /* 0x000fd8000fffe03f */
.L_x_1:
[----:B------:R-:W-:Y:S01]  /*0ef0*/  SHF.R.U32.HI R42, RZ, 0x6, R0 ;  /* 0x00000006ff2a7819 */ /* 0x000fe20000011600 */
[----:B------:R-:W-:Y:S01]  /*0f00*/  IMAD.WIDE R36, R41, 0x2, R32 ;  /* 0x0000000229247825 */ /* 0x000fe200078e0220 */
[----:B------:R-:W-:Y:S02]  /*0f10*/  PRMT R61, RZ, 0x7610, R61 ;  /* 0x00007610ff3d7816 */ /* 0x000fe4000000003d */
[----:B------:R-:W-:Y:S01]  /*0f20*/  SGXT.U32 R42, R42, 0x2 ;  /* 0x000000022a2a781a */ /* 0x000fe20000000000 */
[----:B------:R-:W-:Y:S01]  /*0f30*/  IMAD.WIDE R48, R31, 0x2, R32 ;  /* 0x000000021f307825 */ /* 0x000fe200078e0220 */
[----:B------:R-:W-:Y:S02]  /*0f40*/  PRMT R58, RZ, 0x7610, R58 ;  /* 0x00007610ff3a7816 */ /* 0x000fe4000000003a */
[C---:B------:R-:W-:Y:S02]  /*0f50*/  LOP3.LUT R34, R42.reuse, 0x8, RZ, 0xfc, !PT ;  /* 0x000000082a227812 */ /* 0x040fe400078efcff */
[----:B------:R-:W-:-:S02]  /*0f60*/  LOP3.LUT R35, R42, 0x10, RZ, 0xfc, !PT ;  /* 0x000000102a237812 */ /* 0x000fc400078efcff */
[----:B------:R-:W-:Y:S02]  /*0f70*/  ISETP.GE.AND P1, PT, R34, UR24, PT ;  /* 0x0000001822007c0c */ /* 0x000fe4000bf26270 */
[C---:B------:R-:W-:Y:S02]  /*0f80*/  LOP3.LUT R44, R42.reuse, 0x18, RZ, 0xfc, !PT ;  /* 0x000000182a2c7812 */ /* 0x040fe400078efcff */
[----:B------:R-:W-:Y:S02]  /*0f90*/  ISETP.GE.AND P0, PT, R42, UR24, PT ;  /* 0x000000182a007c0c */ /* 0x000fe4000bf06270 */
[----:B------:R-:W-:Y:S01]  /*0fa0*/  ISETP.GE.AND P2, PT, R35, UR24, PT ;  /* 0x0000001823007c0c */ /* 0x000fe2000bf46270 */
[----:B------:R-:W-:Y:S01]  /*0fb0*/  IMAD.WIDE R34, R43, 0x2, R32 ;  /* 0x000000022b227825 */ /* 0x000fe200078e0220 */
[----:B------:R-:W-:Y:S02]  /*0fc0*/  ISETP.GE.AND P3, PT, R44, UR24, PT ;  /* 0x000000182c007c0c */ /* 0x000fe4000bf66270 */
[----:B------:R-:W-:-:S02]  /*0fd0*/  PRMT R59, RZ, 0x7610, R59 ;  /* 0x00007610ff3b7816 */ /* 0x000fc4000000003b */
[----:B------:R-:W-:Y:S01]  /*0fe0*/  PRMT R55, RZ, 0x7610, R55 ;  /* 0x00007610ff377816 */ /* 0x000fe20000000037 */
[----:B------:R0:W2:Y:S04]  /*0ff0*/  @!P1 LDG.E.U16 R61, desc[UR14][R36.64] ;  /* 0x0000000e243d9981 */ /* 0x0000a8000c1e1500 */
[----:B------:R1:W3:Y:S01]  /*1000*/  @!P0 LDG.E.U16 R58, desc[UR14][R34.64] ;  /* 0x0000000e223a8981 */ /* 0x0002e2000c1e1500 */
[----:B------:R-:W-:-:S03]  /*1010*/  LOP3.LUT R44, R42, 0x20, RZ, 0xfc, !PT ;  /* 0x000000202a2c7812 */ /* 0x000fc600078efcff */
[----:B------:R-:W4:Y:S01]  /*1020*/  @!P2 LDG.E.U16 R59, desc[UR14][R48.64] ;  /* 0x0000000e303ba981 */ /* 0x000f22000c1e1500 */
[----:B0-----:R-:W-:-:S05]  /*1030*/  IMAD.WIDE R36, R29, 0x2, R32 ;  /* 0x000000021d247825 */ /* 0x001fca00078e0220 */
[----:B------:R0:W5:Y:S01]  /*1040*/  @!P3 LDG.E.U16 R55, desc[UR14][R36.64] ;  /* 0x0000000e2437b981 */ /* 0x000162000c1e1500 */
[----:B------:R-:W-:Y:S02]  /*1050*/  ISETP.GE.AND P0, PT, R44, UR24, PT ;  /* 0x000000182c007c0c */ /* 0x000fe4000bf06270 */
[----:B------:R-:W-:Y:S01]  /*1060*/  LOP3.LUT R44, R42, 0x28, RZ, 0xfc, !PT ;  /* 0x000000282a2c7812 */ /* 0x000fe200078efcff */
[----:B-1----:R-:W-:Y:S01]  /*1070*/  IMAD.WIDE R34, R23, 0x2, R32 ;  /* 0x0000000217227825 */ /* 0x002fe200078e0220 */
[----:B------:R-:W-:Y:S02]  /*1080*/  PRMT R51, RZ, 0x7610, R51 ;  /* 0x00007610ff337816 */ /* 0x000fe40000000033 */
[----:B------:R-:W-:Y:S02]  /*1090*/  ISETP.GE.AND P1, PT, R44, UR24, PT ;  /* 0x000000182c007c0c */ /* 0x000fe4000bf26270 */
[----:B------:R-:W-:Y:S02]  /*10a0*/  LOP3.LUT R44, R42, 0x4, RZ, 0xfc, !PT ;  /* 0x000000042a2c7812 */ /* 0x000fe400078efcff */
[----:B------:R-:W-:-:S03]  /*10b0*/  PRMT R53, RZ, 0x7610, R53 ;  /* 0x00007610ff357816 */ /* 0x000fc60000000035 */
[----:B------:R1:W5:Y:S01]  /*10c0*/  @!P0 LDG.E.U16 R51, desc[UR14][R34.64] ;  /* 0x0000000e22338981 */ /* 0x000362000c1e1500 */
[----:B------:R-:W-:Y:S02]  /*10d0*/  ISETP.GE.AND P0, PT, R44, UR24, PT ;  /* 0x000000182c007c0c */ /* 0x000fe4000bf06270 */
[C---:B0-----:R-:W-:Y:S02]  /*10e0*/  LOP3.LUT R36, R42.reuse, 0x14, RZ, 0xfc, !PT ;  /* 0x000000142a247812 */ /* 0x041fe400078efcff */
[----:B------:R-:W-:Y:S01]  /*10f0*/  LOP3.LUT R46, R42, 0xc, RZ, 0xfc, !PT ;  /* 0x0000000c2a2e7812 */ /* 0x000fe200078efcff */
[----:B-1----:R-:W-:Y:S01]  /*1100*/  IMAD.WIDE R34, R21, 0x2, R32 ;  /* 0x0000000215227825 */ /* 0x002fe200078e0220 */
[----:B------:R-:W-:Y:S02]  /*1110*/  ISETP.GE.AND P2, PT, R36, UR24, PT ;  /* 0x0000001824007c0c */ /* 0x000fe4000bf46270 */
[----:B------:R-:W-:Y:S01]  /*1120*/  PRMT R54, RZ, 0x7610, R54 ;  /* 0x00007610ff367816 */ /* 0x000fe20000000036 */
[----:B------:R-:W-:Y:S01]  /*1130*/  IMAD.WIDE R36, R45, 0x2, R32 ;  /* 0x000000022d247825 */ /* 0x000fe200078e0220 */
[----:B------:R0:W5:Y:S01]  /*1140*/  @!P1 LDG.E.U16 R53, desc[UR14][R34.64] ;  /* 0x0000000e22359981 */ /* 0x000162000c1e1500 */
[----:B------:R-:W-:-:S02]  /*1150*/  ISETP.GE.AND P1, PT, R46, UR24, PT ;  /* 0x000000182e007c0c */ /* 0x000fc4000bf26270 */
[----:B------:R-:W-:Y:S01]  /*1160*/  LOP3.LUT R44, R42, 0x1c, RZ, 0xfc, !PT ;  /* 0x0000001c2a2c7812 */ /* 0x000fe200078efcff */
[----:B------:R-:W5:Y:S01]  /*1170*/  @!P0 LDG.E.U16 R54, desc[UR14][R36.64] ;  /* 0x0000000e24368981 */ /* 0x000f62000c1e1500 */
[----:B------:R-:W-:Y:S02]  /*1180*/  PRMT R52, RZ, 0x7610, R52 ;  /* 0x00007610ff347816 */ /* 0x000fe40000000034 */
[----:B------:R-:W-:Y:S01]  /*1190*/  ISETP.GE.AND P0, PT, R44, UR24, PT ;  /* 0x000000182c007c0c */ /* 0x000fe2000bf06270 */
[----:B0-----:R-:W-:Y:S01]  /*11a0*/  IMAD.WIDE R34, R39, 0x2, R32 ;  /* 0x0000000227227825 */ /* 0x001fe200078e0220 */
[----:B------:R-:W-:Y:S02]  /*11b0*/  LOP3.LUT R44, R42, 0x24, RZ, 0xfc, !PT ;  /* 0x000000242a2c7812 */ /* 0x000fe400078efcff */
[----:B------:R-:W-:-:S03]  /*11c0*/  PRMT R48, RZ, 0x7610, R48 ;  /* 0x00007610ff307816 */ /* 0x000fc60000000030 */
[----:B------:R0:W5:Y:S01]  /*11d0*/  @!P1 LDG.E.U16 R52, desc[UR14][R34.64] ;  /* 0x0000000e22349981 */ /* 0x000162000c1e1500 */
[----:B------:R-:W-:Y:S02]  /*11e0*/  ISETP.GE.AND P1, PT, R44, UR24, PT ;  /* 0x000000182c007c0c */ /* 0x000fe4000bf26270 */
[----:B------:R-:W-:Y:S01]  /*11f0*/  LOP3.LUT R44, R42, 0x2c, RZ, 0xfc, !PT ;  /* 0x0000002c2a2c7812 */ /* 0x000fe200078efcff */
[----:B0-----:R-:W-:-:S05]  /*1200*/  IMAD.WIDE R34, R28, 0x2, R32 ;  /* 0x000000021c227825 */ /* 0x001fca00078e0220 */
[----:B------:R0:W5:Y:S01]  /*1210*/  @!P0 LDG.E.U16 R48, desc[UR14][R34.64] ;  /* 0x0000000e22308981 */ /* 0x000162000c1e1500 */
[----:B------:R-:W-:Y:S01]  /*1220*/  ISETP.GE.AND P0, PT, R44, UR24, PT ;  /* 0x000000182c007c0c */ /* 0x000fe2000bf06270 */
[----:B------:R-:W-:Y:S01]  /*1230*/  IMAD.WIDE R36, R30, 0x2, R32 ;  /* 0x000000021e247825 */ /* 0x000fe200078e0220 */
[----:B------:R-:W-:Y:S02]  /*1240*/  PRMT R50, RZ, 0x7610, R50 ;  /* 0x00007610ff327816 */ /* 0x000fe40000000032 */
[----:B------:R-:W-:Y:S02]  /*1250*/  PRMT R44, RZ, 0x7610, R44 ;  /* 0x00007610ff2c7816 */ /* 0x000fe4000000002c */
[----:B------:R-:W-:Y:S02]  /*1260*/  LOP3.LUT R49, R42, 0x30, RZ, 0xfc, !PT ;  /* 0x000000302a317812 */ /* 0x000fe400078efcff */
[----:B------:R1:W5:Y:S01]  /*1270*/  @!P2 LDG.E.U16 R50, desc[UR14][R36.64] ;  /* 0x0000000e2432a981 */ /* 0x000362000c1e1500 */
[----:B0-----:R-:W-:Y:S01]  /*1280*/  IMAD.WIDE R34, R20, 0x2, R32 ;  /* 0x0000000214227825 */ /* 0x001fe200078e0220 */
[----:B------:R-:W-:-:S04]  /*1290*/  PRMT R46, RZ, 0x7610, R46 ;  /* 0x00007610ff2e7816 */ /* 0x000fc8000000002e */
[----:B------:R-:W5:Y:S01]  /*12a0*/  @!P0 LDG.E.U16 R44, desc[UR14][R34.64] ;  /* 0x0000000e222c8981 */ /* 0x000f62000c1e1500 */
[----:B------:R-:W-:Y:S01]  /*12b0*/  ISETP.GE.AND P0, PT, R49, UR24, PT ;  /* 0x0000001831007c0c */ /* 0x000fe2000bf06270 */
[----:B-1----:R-:W-:Y:S01]  /*12c0*/  IMAD.WIDE R36, R22, 0x2, R32 ;  /* 0x0000000216247825 */ /* 0x002fe200078e0220 */
[----:B------:R-:W-:-:S04]  /*12d0*/  LOP3.LUT R49, R42, 0x34, RZ, 0xfc, !PT ;  /* 0x000000342a317812 */ /* 0x000fc800078efcff */
[----:B------:R0:W5:Y:S01]  /*12e0*/  @!P1 LDG.E.U16 R46, desc[UR14][R36.64] ;  /* 0x0000000e242e9981 */ /* 0x000162000c1e1500 */
[----:B------:R-:W-:Y:S02]  /*12f0*/  ISETP.GE.AND P1, PT, R49, UR24, PT ;  /* 0x0000001831007c0c */ /* 0x000fe4000bf26270 */
[----:B------:R-:W-:-:S04]  /*1300*/  LOP3.LUT R49, R42, 0x38, RZ, 0xfc, !PT ;  /* 0x000000382a317812 */ /* 0x000fc800078efcff */
[----:B------:R-:W-:Y:S02]  /*1310*/  ISETP.GE.AND P2, PT, R49, UR24, PT ;  /* 0x0000001831007c0c */ /* 0x000fe4000bf46270 */
[----:B------:R-:W-:Y:S01]  /*1320*/  PRMT R49, RZ, 0x7610, R49 ;  /* 0x00007610ff317816 */ /* 0x000fe20000000031 */
[----:B0-----:R-:W-:Y:S01]  /*1330*/  IMAD.WIDE R36, R19, 0x2, R32 ;  /* 0x0000000213247825 */ /* 0x001fe200078e0220 */
[----:B------:R-:W-:Y:S02]  /*1340*/  LOP3.LUT R42, R42, 0x3c, RZ, 0xfc, !PT ;  /* 0x0000003c2a2a7812 */ /* 0x000fe400078efcff */
[----:B------:R-:W-:Y:S02]  /*1350*/  PRMT R60, RZ, 0x7610, R60 ;  /* 0x00007610ff3c7816 */ /* 0x000fe4000000003c */
[----:B------:R0:W5:Y:S01]  /*1360*/  @!P0 LDG.E.U16 R49, desc[UR14][R36.64] ;  /* 0x0000000e24318981 */ /* 0x000162000c1e1500 */
[----:B------:R-:W-:Y:S01]  /*1370*/  ISETP.GE.AND P0, PT, R42, UR24, PT ;  /* 0x000000182a007c0c */ /* 0x000fe2000bf06270 */
[----:B------:R-:W-:Y:S01]  /*1380*/  IMAD.WIDE R34, R18, 0x2, R32 ;  /* 0x0000000212227825 */ /* 0x000fe200078e0220 */
[----:B------:R-:W-:-:S06]  /*1390*/  PRMT R42, RZ, 0x7610, R42 ;  /* 0x00007610ff2a7816 */ /* 0x000fcc000000002a */
[----:B------:R1:W5:Y:S01]  /*13a0*/  @!P1 LDG.E.U16 R42, desc[UR14][R34.64] ;  /* 0x0000000e222a9981 */ /* 0x000362000c1e1500 */
[----:B0-----:R-:W-:-:S05]  /*13b0*/  IMAD.WIDE R36, R17, 0x2, R32 ;  /* 0x0000000211247825 */ /* 0x001fca00078e0220 */
[----:B------:R0:W5:Y:S01]  /*13c0*/  @!P2 LDG.E.U16 R60, desc[UR14][R36.64] ;  /* 0x0000000e243ca981 */ /* 0x000162000c1e1500 */
[----:B-1----:R-:W-:Y:S01]  /*13d0*/  IMAD.WIDE R34, R16, 0x2, R32 ;  /* 0x0000000210227825 */ /* 0x002fe200078e0220 */
[----:B0-----:R-:W-:-:S06]  /*13e0*/  PRMT R36, RZ, 0x7610, R36 ;  /* 0x00007610ff247816 */ /* 0x001fcc0000000024 */
[----:B------:R0:W5:Y:S01]  /*13f0*/  @!P0 LDG.E.U16 R36, desc[UR14][R34.64] ;  /* 0x0000000e22248981 */ /* 0x000162000c1e1500 */
[----:B------:R-:W-:Y:S01]  /*1400*/  BAR.SYNC.DEFER_BLOCKING 0x0 ;  /* 0x0000000000007b1d */ /* 0x000fe20000010000 */
[----:B------:R-:W-:Y:S02]  /*1410*/  ISETP.GE.AND P0, PT, R2, UR24, PT ;  /* 0x0000001802007c0c */ /* 0x000fe4000bf06270 */
[----:B------:R-:W-:Y:S01]  /*1420*/  PRMT R37, RZ, 0x7610, R37 ;  /* 0x00007610ff257816 */ /* 0x000fe20000000025 */
[----:B0-----:R-:W-:Y:S02]  /*1430*/  IMAD.MOV.U32 R34, RZ, RZ, R56 ;  /* 0x000000ffff227224 */ /* 0x001fe400078e0038 */
[----:B------:R-:W-:Y:S02]  /*1440*/  IMAD.MOV.U32 R35, RZ, RZ, R57 ;  /* 0x000000ffff237224 */ /* 0x000fe400078e0039 */
[----:B------:R-:W-:-:S06]  /*1450*/  IMAD.WIDE R56, R12, 0x2, R34 ;  /* 0x000000020c387825 */ /* 0x000fcc00078e0222 */
[----:B------:R0:W5:Y:S02]  /*1460*/  @!P0 LDG.E.U16 R37, desc[UR14][R56.64] ;  /* 0x0000000e38258981 */ /* 0x000164000c1e1500 */
[----:B0-----:R-:W-:Y:S02]  /*1470*/  IMAD.WIDE R56, R13, 0x2, R34 ;  /* 0x000000020d387825 */ /* 0x001fe400078e0222 */
[----:B--2---:R0:W-:Y:S04]  /*1480*/  STS.U16 [R40+UR12+0x400], R61 ;  /* 0x0004003d28007988 */ /* 0x0041e8000800040c */
[----:B---3--:R-:W-:Y:S04]  /*1490*/  STS.U16 [R40+UR12], R58 ;  /* 0x0000003a28007988 */ /* 0x008fe8000800040c */
[----:B----4-:R1:W-:Y:S01]  /*14a0*/  STS.U16 [R40+UR12+0x800], R59 ;  /* 0x0008003b28007988 */ /* 0x0103e2000800040c */
[----:B0-----:R-:W-:-:S03]  /*14b0*/  PRMT R61, RZ, 0x7610, R61 ;  /* 0x00007610ff3d7816 */ /* 0x001fc6000000003d */
[----:B-----5:R0:W-:Y:S01]  /*14c0*/  STS.U16 [R40+UR12+0xc00], R55 ;  /* 0x000c003728007988 */ /* 0x0201e2000800040c */
[----:B-1----:R-:W-:-:S05]  /*14d0*/  IMAD.WIDE R58, R14, 0x2, R34 ;  /* 0x000000020e3a7825 */ /* 0x002fca00078e0222 */
[----:B------:R1:W2:Y:S01]  /*14e0*/  @!P0 LDG.E.U16 R61, desc[UR14][R58.64] ;  /* 0x0000000e3a3d8981 */ /* 0x0002a2000c1e1500 */
[----:B0-----:R-:W-:-:S06]  /*14f0*/  PRMT R55, RZ, 0x7610, R55 ;  /* 0x00007610ff377816 */ /* 0x001fcc0000000037 */
[----:B------:R0:W3:Y:S01]  /*1500*/  @!P0 LDG.E.U16 R55, desc[UR14][R56.64] ;  /* 0x0000000e38378981 */ /* 0x0000e2000c1e1500 */
[----:B-1----:R-:W-:Y:S01]  /*1510*/  PRMT R58, RZ, 0x7610, R58 ;  /* 0x00007610ff3a7816 */ /* 0x002fe2000000003a */
[----:B0-----:R-:W-:-:S05]  /*1520*/  IMAD.WIDE R56, R15, 0x2, R34 ;  /* 0x000000020f387825 */ /* 0x001fca00078e0222 */
[----:B------:R-:W4:Y:S04]  /*1530*/  @!P0 LDG.E.U16 R58, desc[UR14][R56.64] ;  /* 0x0000000e383a8981 */ /* 0x000f28000c1e1500 */
[----:B------:R-:W-:Y:S04]  /*1540*/  STS.U16 [R40+UR12+0x1000], R51 ;  /* 0x0010003328007988 */ /* 0x000fe8000800040c */
[----:B------:R-:W-:Y:S04]  /*1550*/  STS.U16 [R40+UR12+0x1400], R53 ;  /* 0x0014003528007988 */ /* 0x000fe8000800040c */
[----:B------:R-:W0:Y:S02]  /*1560*/  SHFL.IDX PT, R59, R4, RZ, 0x1f ;  /* 0x00001fff043b7589 */ /* 0x000e2400000e0000 */
[----:B0-----:R-:W-:-:S02]  /*1570*/  R2UR UR4, R59 ;  /* 0x000000003b0472ca */ /* 0x001fc400000e0000 */
[----:B------:R0:W-:Y:S04]  /*1580*/  STS.U16 [R40+UR12+0x1800], R49 ;  /* 0x0018003128007988 */ /* 0x0001e8000800040c */
        /* <DEDUP_REMOVED lines=9> */
[----:B------:R0:W-:Y:S01]  /*1620*/  STS.U16 [R40+UR12+0x2000], R37 ;  /* 0x0020002528007988 */ /* 0x0001e2000800040c */
[----:B------:R-:W-:-:S04]  /*1630*/  USHF.L.U32 UR4, UR4, 0x4, URZ ;  /* 0x0000000404047899 */ /* 0x000fc8000800063f */
[----:B------:R-:W-:-:S04]  /*1640*/  ULOP3.LUT UR4, UR4, 0x40, URZ, 0xc0, !UPT ;  /* 0x0000004004047892 */ /* 0x000fc8000f8ec03f */
[----:B------:R-:W-:-:S04]  /*1650*/  ULEA.HI UR4, UR25, UR4, URZ, 0x1c ;  /* 0x0000000419047291 */ /* 0x000fc8000f8fe03f */
[----:B------:R-:W-:Y:S01]  /*1660*/  ULOP3.LUT UR6, UR4, 0x3fff, URZ, 0xc0, !UPT ;  /* 0x00003fff04067892 */ /* 0x000fe2000f8ec03f */
[----:B------:R-:W-:Y:S02]  /*1670*/  UMOV UR5, 0x40000040 ;  /* 0x4000004000057882 */ /* 0x000fe40000000000 */
[----:B------:R-:W-:Y:S01]  /*1680*/  UMOV UR4, UR13 ;  /* 0x0000000d00047c82 */ /* 0x000fe20008000000 */
[----:B------:R-:W-:Y:S01]  /*1690*/  UMOV UR7, 0x40000000 ;  /* 0x4000000000077882 */ /* 0x000fe20000000000 */
[----:B------:R-:W-:Y:S01]  /*16a0*/  UIADD3 UR10, UP0, UR6, 0x2, URZ ;  /* 0x00000002060a7890 */ /* 0x000fe2000ff1e03f */
[----:B--2---:R0:W-:Y:S04]  /*16b0*/  STS.U16 [R40+UR12+0x2400], R61 ;  /* 0x0024003d28007988 */ /* 0x0041e8000800040c */
[----:B---3--:R0:W-:Y:S04]  /*16c0*/  STS.U16 [R11+UR12+0x2200], R55 ;  /* 0x002200370b007988 */ /* 0x0081e8000800040c */
[----:B----4-:R0:W-:Y:S01]  /*16d0*/  STS.U16 [R11+UR12+0x2600], R58 ;  /* 0x0026003a0b007988 */ /* 0x0101e2000800040c */
[----:B------:R1:W-:Y:S06]  /*16e0*/  MEMBAR.ALL.CTA ;  /* 0x0000000000007992 */ /* 0x0003ec0000008000 */
[----:B-1----:R-:W1:Y:S02]  /*16f0*/  FENCE.VIEW.ASYNC.S ;  /* 0x00000000000073c6 */ /* 0x002e640000000000 */
[----:B-1----:R-:W-:Y:S06]  /*1700*/  BAR.SYNC.DEFER_BLOCKING 0x0 ;  /* 0x0000000000007b1d */ /* 0x002fec0000010000 */
[----:B------:R-:W-:-:S06]  /*1710*/  WARPGROUP.ARRIVE ;  /* 0x00000000000079c5 */ /* 0x000fcc0000000000 */
[----:B------:R-:W-:Y:S01]  /*1720*/  HGMMA.64x8x16.F32.BF16 R24, gdesc[UR4].tnspA, R24 ;  /* 0x20000000041879f0 */ /* 0x000fe20008701818 */
[----:B------:R-:W-:Y:S02]  /*1730*/  UMOV UR4, URZ ;  /* 0x0000003f00047c82 */ /* 0x000fe40008000000 */
[----:B------:R-:W-:-:S04]  /*1740*/  UIADD3.X UR11, UR4, 0x40000000, URZ, UP0, !UPT ;  /* 0x40000000040b7890 */ /* 0x000fc800087fe43f */
[----:B------:R-:W-:-:S05]  /*1750*/  UIADD3.64 UR18, UR10, 0x2, URZ ;  /* 0x000000020a127897 */ /* 0x000fca000fffe03f */
[----:B------:R-:W-:Y:S01]  /*1760*/  HGMMA.64x8x16.F32.BF16 R24, gdesc[UR8].tnspA, R24 ;  /* 0x20000000081879f0 */ /* 0x000fe20008701818 */
[----:B------:R-:W-:-:S03]  /*1770*/  UIADD3.64 UR22, UR10, 0x4, URZ ;  /* 0x000000040a167897 */ /* 0x000fc6000fffe03f */
[----:B------:R-:W-:Y:S01]  /*1780*/  HGMMA.64x8x16.F32.BF16 R24, gdesc[UR16].tnspA, R24 ;  /* 0x20000000101879f0 */ /* 0x000fe20008701818 */
[----:B------:R-:W-:-:S05]  /*1790*/  VIADD R10, R10, 0xffffffff ;  /* 0xffffffff0a0a7836 */ /* 0x000fca0000000000 */
[----:B------:R-:W-:Y:S01]  /*17a0*/  ISETP.NE.U32.AND P0, PT, R10, RZ, PT ;  /* 0x000000ff0a00720c */ /* 0x000fe20003f05070 */
[----:B------:R-:W-:Y:S01]  /*17b0*/  HGMMA.64x8x16.F32.BF16 R24, gdesc[UR20].tnspA, R24, gsb0 ;  /* 0x20000000141879f0 */ /* 0x000fe20008001818 */
[----:B------:R-:W-:Y:S01]  /*17c0*/  UIADD3 UR24, UR24, -0x40, URZ ;  /* 0xffffffc018187890 */ /* 0x000fe2000fffe03f */
[----:B------:R-:W-:-:S04]  /*17d0*/  IMAD.WIDE R56, R38, 0x2, R34 ;  /* 0x0000000226387825 */ /* 0x000fc800078e0222 */
[----:B------:R-:W-:Y:S01]  /*17e0*/  IMAD.WIDE R32, R47, 0x2, R32 ;  /* 0x000000022f207825 */ /* 0x000fe200078e0220 */
[----:B------:R-:W-:-:S05]  /*17f0*/  WARPGROUP.DEPBAR.LE gsb0, 0x0 ;  /* 0x00008000000079c5 */ /* 0x000fca0000010000 */
[----:B0-----:R-:W-:Y:S05]  /*1800*/  @P0 BRA `(.L_x_1) ;  /* 0xfffffff400b80947 */ /* 0x001fea000383ffff */
[----:B------:R-:W-:Y:S02]  /*1810*/  F2FP.BF16.F32.PACK_AB R24, R25, R24 ;  /* 0x000000181918723e */ /* 0x000fe400000010ff */
[----:B------:R-:W-:-:S07]  /*1820*/  F2FP.BF16.F32.PACK_AB R26, R27, R26 ;  /* 0x0000001a1b1a723e */ /* 0x000fce00000010ff */
.L_x_0:
[C---:B------:R-:W-:Y:S01]  /*1830*/  IMAD.SHL.U32 R11, R0.reuse, 0x40, RZ ;  /* 0x00000040000b7824 */ /* 0x040fe200078e00ff */
[----:B------:R-:W-:Y:S01]  /*1840*/  BAR.SYNC.DEFER_BLOCKING 0x0 ;  /* 0x0000000000007b1d */ /* 0x000fe20000010000 */
[----:B------:R-:W-:Y:S01]  /*1850*/  IMAD.SHL.U32 R10, R0, 0x20, RZ ;  /* 0x00000020000a7824 */ /* 0x000fe200078e00ff */
[----:B------:R-:W-:Y:S02]  /*1860*/  SHF.R.U32.HI R12, RZ, 0x2, R0 ;  /* 0x00000002ff0c7819 */ /* 0x000fe40000011600 */
[----:B------:R-:W-:Y:S02]  /*1870*/  LOP3.LUT R11, R11, 0x600, RZ, 0xc0, !PT ;  /* 0x000006000b0b7812 */ /* 0x000fe400078ec0ff */
[----:B------:R-:W-:Y:S01]  /*1880*/  LOP3.LUT R10, R10, 0x460, RZ, 0xc0, !PT ;  /* 0x000004600a0a7812 */ /* 0x000fe200078ec0ff */
[----:B------:R-:W-:Y:S01]  /*1890*/  ULDC.64 UR6, c[0x0][0x228] ;  /* 0x00008a0000067ab9 */ /* 0x000fe20000000a00 */
[----:B------:R-:W-:Y:S01]  /*18a0*/  ULDC UR4, c[0x0][0x244] ;  /* 0x0000910000047ab9 */ /* 0x000fe20000000800 */
[----:B------:R-:W-:Y:S01]  /*18b0*/  IMAD R11, R2, 0x4, R11 ;  /* 0x00000004020b7824 */ /* 0x000fe200078e020b */
[----:B------:R-:W-:-:S02]  /*18c0*/  LOP3.LUT R3, R10, 0x1c0, R3, 0x78, !PT ;  /* 0x000001c00a037812 */ /* 0x000fc400078e7803 */
[C---:B------:R-:W-:Y:S01]  /*18d0*/  ISETP.GE.AND P0, PT, R9.reuse, UR6, PT ;  /* 0x0000000609007c0c */ /* 0x040fe2000bf06270 */
[----:B------:R-:W-:Y:S01]  /*18e0*/  IMAD R9, R9, UR4, RZ ;  /* 0x0000000409097c24 */ /* 0x000fe2000f8e02ff */
[----:B------:R-:W-:Y:S01]  /*18f0*/  LOP3.LUT R11, R11, 0x20, R12, 0x78, !PT ;  /* 0x000000200b0b7812 */ /* 0x000fe200078e780c */
[----:B------:R-:W-:Y:S01]  /*1900*/  ULDC.64 UR4, c[0x0][0x220] ;  /* 0x0000880000047ab9 */ /* 0x000fe20000000a00 */
[----:B------:R-:W-:Y:S01]  /*1910*/  LOP3.LUT R3, R3, 0x1c, R0, 0xf8, !PT ;  /* 0x0000001c03037812 */ /* 0x000fe200078ef800 */
[----:B------:R-:W-:Y:S01]  /*1920*/  ULDC UR6, c[0x0][0x248] ;  /* 0x0000920000067ab9 */ /* 0x000fe20000000800 */
[----:B------:R-:W-:Y:S01]  /*1930*/  LOP3.LUT R4, R11, 0x2, R4, 0xf8, !PT ;  /* 0x000000020b047812 */ /* 0x000fe200078ef804 */
[----:B------:R-:W-:Y:S01]  /*1940*/  IMAD R0, R6, UR6, RZ ;  /* 0x0000000606007c24 */ /* 0x000fe2000f8e02ff */
[----:B------:R-:W-:Y:S01]  /*1950*/  LOP3.LUT R11, R3, 0x20, RZ, 0x3c, !PT ;  /* 0x00000020030b7812 */ /* 0x000fe200078e3cff */
[----:B------:R-:W-:Y:S01]  /*1960*/  IMAD R10, R7, UR6, RZ ;  /* 0x00000006070a7c24 */ /* 0x000fe2000f8e02ff */
[----:B------:R-:W-:Y:S01]  /*1970*/  LOP3.LUT R12, R4, 0x40, RZ, 0x3c, !PT ;  /* 0x00000040040c7812 */ /* 0x000fe200078e3cff */
[----:B------:R-:W-:Y:S01]  /*1980*/  STS [R3+UR12], R24 ;  /* 0x0000001803007988 */ /* 0x000fe2000800080c */
[C---:B------:R-:W-:Y:S01]  /*1990*/  ISETP.LT.AND P2, PT, R5.reuse, UR7, !P0 ;  /* 0x0000000705007c0c */ /* 0x040fe2000c741270 */
[----:B------:R-:W-:Y:S01]  /*19a0*/  IMAD R5, R5, UR6, RZ ;  /* 0x0000000605057c24 */ /* 0x000fe2000f8e02ff */
[----:B------:R-:W-:Y:S01]  /*19b0*/  ISETP.LT.AND P1, PT, R6, UR7, !P0 ;  /* 0x0000000706007c0c */ /* 0x000fe2000c721270 */
[----:B------:R0:W-:Y:S01]  /*19c0*/  STS [R11+UR12+0x200], R26 ;  /* 0x0002001a0b007988 */ /* 0x0001e2000800080c */
[----:B------:R-:W-:Y:S01]  /*19d0*/  BAR.SYNC.DEFER_BLOCKING 0x0 ;  /* 0x0000000000007b1d */ /* 0x000fe20000010000 */
[----:B0-----:R-:W-:-:S04]  /*19e0*/  LEA R11, P3, R9, UR4, 0x1 ;  /* 0x00000004090b7c11 */ /* 0x001fc8000f8608ff */
[----:B------:R-:W-:Y:S02]  /*19f0*/  LEA.HI.X.SX32 R9, R9, UR5, 0x1, P3 ;  /* 0x0000000509097c11 */ /* 0x000fe400098f0eff */
[----:B------:R-:W-:Y:S02]  /*1a00*/  ISETP.LT.AND P3, PT, R7, UR7, !P0 ;  /* 0x0000000707007c0c */ /* 0x000fe4000c761270 */
[C---:B------:R-:W-:Y:S01]  /*1a10*/  ISETP.LT.AND P0, PT, R8.reuse, UR7, !P0 ;  /* 0x0000000708007c0c */ /* 0x040fe2000c701270 */
[----:B------:R-:W-:Y:S01]  /*1a20*/  IMAD R8, R8, UR6, RZ ;  /* 0x0000000608087c24 */ /* 0x000fe2000f8e02ff */
[CC--:B------:R-:W-:Y:S02]  /*1a30*/  LEA R2, P5, R5.reuse, R11.reuse, 0x1 ;  /* 0x0000000b05027211 */ /* 0x0c0fe400078a08ff */
[----:B------:R-:W-:Y:S02]  /*1a40*/  LEA R6, P4, R10, R11, 0x1 ;  /* 0x0000000b0a067211 */ /* 0x000fe400078808ff */
[----:B------:R-:W-:-:S02]  /*1a50*/  LEA.HI.X.SX32 R3, R5, R9, 0x1, P5 ;  /* 0x0000000905037211 */ /* 0x000fc400028f0eff */
[----:B------:R-:W-:Y:S01]  /*1a60*/  LEA.HI.X.SX32 R7, R10, R9, 0x1, P4 ;  /* 0x000000090a077211 */ /* 0x000fe200020f0eff */
[----:B------:R-:W0:Y:S04]  /*1a70*/  LDS.U16 R13, [R4+UR12] ;  /* 0x0000000c040d7984 */ /* 0x000e280008000400 */
[----:B------:R-:W1:Y:S04]  /*1a80*/  LDS.U16 R17, [R12+UR12] ;  /* 0x0000000c0c117984 */ /* 0x000e680008000400 */
[----:B------:R2:W3:Y:S02]  /*1a90*/  LDS.U16 R15, [R4+UR12+0x100] ;  /* 0x0001000c040f7984 */ /* 0x0004e40008000400 */
[----:B--2---:R-:W-:-:S04]  /*1aa0*/  LEA R4, P6, R0, R11, 0x1 ;  /* 0x0000000b00047211 */ /* 0x004fc800078c08ff */
[----:B------:R-:W-:Y:S01]  /*1ab0*/  LEA.HI.X.SX32 R5, R0, R9, 0x1, P6 ;  /* 0x0000000900057211 */ /* 0x000fe200030f0eff */
[----:B0-----:R0:W-:Y:S04]  /*1ac0*/  @P2 STG.E.U16 desc[UR14][R2.64], R13 ;  /* 0x0000000d02002986 */ /* 0x0011e8000c10150e */
[----:B-1----:R0:W-:Y:S04]  /*1ad0*/  @P1 STG.E.U16 desc[UR14][R4.64], R17 ;  /* 0x0000001104001986 */ /* 0x0021e8000c10150e */
[----:B---3--:R0:W-:Y:S01]  /*1ae0*/  @P3 STG.E.U16 desc[UR14][R6.64], R15 ;  /* 0x0000000f06003986 */ /* 0x0081e2000c10150e */
[----:B------:R-:W-:Y:S05]  /*1af0*/  @!P0 EXIT ;  /* 0x000000000000894d */ /* 0x000fea0003800000 */
[----:B0-----:R-:W0:Y:S01]  /*1b00*/  LDS.U16 R5, [R12+UR12+0x100] ;  /* 0x0001000c0c057984 */ /* 0x001e220008000400 */
[----:B------:R-:W-:-:S04]  /*1b10*/  LEA R2, P0, R8, R11, 0x1 ;  /* 0x0000000b08027211 */ /* 0x000fc800078008ff */
[----:B------:R-:W-:-:S05]  /*1b20*/  LEA.HI.X.SX32 R3, R8, R9, 0x1, P0 ;  /* 0x0000000908037211 */ /* 0x000fca00000f0eff */
[----:B0-----:R-:W-:Y:S01]  /*1b30*/  STG.E.U16 desc[UR14][R2.64], R5 ;  /* 0x0000000502007986 */ /* 0x001fe2000c10150e */
[----:B------:R-:W-:Y:S05]  /*1b40*/  EXIT ;  /* 0x000000000000794d */ /* 0x000fea0003800000 */
.L_x_2:
[----:B------:R-:W-:-:S00]  /*1b50*/  BRA `(.L_x_2) ;  /* 0xfffffffc00fc7947 */ /* 0x000fc0000383ffff */
[----:B------:R-:W-:-:S00]  /*1b60*/  NOP ;  /* 0x0000000000007918 */ /* 0x000fc00000000000 */
        /* <DEDUP_REMOVED lines=9> */
.L_x_3:


//--------------------- .nv.shared.matmul_kernel  --------------------------
	.section	.nv.shared.matmul_kernel,"aw",@nobits
	.sectionflags	@""
	.align	16
	.zero		1024


//--------------------- .nv.shared.reserved.0     --------------------------
	.section	.nv.shared.reserved.0,"aw",@nobits
	.weak		__nv_reservedSMEM_offset_0_alias
	.size		__nv_reservedSMEM_offset_0_alias, 0, 0
	.other		__nv_reservedSMEM_offset_0_alias,@"STO_CUDA_RESERVED_SHARED STV_DEFAULT"
__nv_reservedSMEM_offset_0_alias:
	.zero		0


//--------------------- .nv.constant0.matmul_kernel --------------------------
	.section	.nv.constant0.matmul_kernel,"a",@progbits
	.sectionflags	@""
	.align	4
.nv.constant0.matmul_kernel:
	.zero		608


//--------------------- SYMBOLS --------------------------

	.type		.nv.reservedSmem.offset0,@object
	.size		.nv.reservedSmem.offset0,0x4
